//
// Generated by NVIDIA NVVM Compiler
//
// Compiler Build ID: CL-36424714
// Cuda compilation tools, release 13.0, V13.0.88
// Based on NVVM 20.0.0
//

.version 9.0
.target sm_100
.address_size 64

	// .globl	_Z9calculateP5pointS0_PKS_S2_i
// _ZZ12fun_k1_speedPKdPK5pointPS1_iE15dev_mass_shared has been demoted
// _ZZ12fun_k1_speedPKdPK5pointPS1_iE15dev_dist_shared has been demoted
// _ZZ12fun_k2_speedPKdPK5pointPS1_S3_iE15dev_mass_shared has been demoted
// _ZZ12fun_k2_speedPKdPK5pointPS1_S3_iE15dev_dist_shared has been demoted
// _ZZ12fun_k2_speedPKdPK5pointPS1_S3_iE18dev_k1_dist_shared has been demoted

.visible .entry _Z9calculateP5pointS0_PKS_S2_i(
	.param .u64 .ptr .align 1 _Z9calculateP5pointS0_PKS_S2_i_param_0,
	.param .u64 .ptr .align 1 _Z9calculateP5pointS0_PKS_S2_i_param_1,
	.param .u64 .ptr .align 1 _Z9calculateP5pointS0_PKS_S2_i_param_2,
	.param .u64 .ptr .align 1 _Z9calculateP5pointS0_PKS_S2_i_param_3,
	.param .u32 _Z9calculateP5pointS0_PKS_S2_i_param_4
)
{
	.reg .pred 	%p<2>;
	.reg .b32 	%r<6>;
	.reg .b64 	%rd<14>;
	.reg .b64 	%fd<19>;

	ld.param.u64 	%rd1, [_Z9calculateP5pointS0_PKS_S2_i_param_0];
	ld.param.u64 	%rd2, [_Z9calculateP5pointS0_PKS_S2_i_param_1];
	ld.param.u64 	%rd3, [_Z9calculateP5pointS0_PKS_S2_i_param_2];
	ld.param.u64 	%rd4, [_Z9calculateP5pointS0_PKS_S2_i_param_3];
	ld.param.u32 	%r2, [_Z9calculateP5pointS0_PKS_S2_i_param_4];
	mov.u32 	%r3, %ctaid.x;
	mov.u32 	%r4, %ntid.x;
	mov.u32 	%r5, %tid.x;
	mad.lo.s32 	%r1, %r3, %r4, %r5;
	setp.ge.s32 	%p1, %r1, %r2;
	@%p1 bra 	$L__BB0_2;
	cvta.to.global.u64 	%rd5, %rd3;
	cvta.to.global.u64 	%rd6, %rd1;
	cvta.to.global.u64 	%rd7, %rd4;
	cvta.to.global.u64 	%rd8, %rd2;
	mul.wide.s32 	%rd9, %r1, 24;
	add.s64 	%rd10, %rd6, %rd9;
	add.s64 	%rd11, %rd5, %rd9;
	ld.global.f64 	%fd1, [%rd11];
	ld.global.f64 	%fd2, [%rd11+8];
	ld.global.f64 	%fd3, [%rd11+16];
	ld.global.f64 	%fd4, [%rd10];
	fma.rn.f64 	%fd5, %fd1, 0d3FB999999999999A, %fd4;
	ld.global.f64 	%fd6, [%rd10+8];
	fma.rn.f64 	%fd7, %fd2, 0d3FB999999999999A, %fd6;
	ld.global.f64 	%fd8, [%rd10+16];
	fma.rn.f64 	%fd9, %fd3, 0d3FB999999999999A, %fd8;
	st.global.f64 	[%rd10], %fd5;
	st.global.f64 	[%rd10+8], %fd7;
	st.global.f64 	[%rd10+16], %fd9;
	add.s64 	%rd12, %rd8, %rd9;
	add.s64 	%rd13, %rd7, %rd9;
	ld.global.f64 	%fd10, [%rd13];
	ld.global.f64 	%fd11, [%rd13+8];
	ld.global.f64 	%fd12, [%rd13+16];
	ld.global.f64 	%fd13, [%rd12];
	fma.rn.f64 	%fd14, %fd10, 0d3FB999999999999A, %fd13;
	ld.global.f64 	%fd15, [%rd12+8];
	fma.rn.f64 	%fd16, %fd11, 0d3FB999999999999A, %fd15;
	ld.global.f64 	%fd17, [%rd12+16];
	fma.rn.f64 	%fd18, %fd12, 0d3FB999999999999A, %fd17;
	st.global.f64 	[%rd12], %fd14;
	st.global.f64 	[%rd12+8], %fd16;
	st.global.f64 	[%rd12+16], %fd18;
$L__BB0_2:
	ret;

}
	// .globl	_Z12fun_k1_speedPKdPK5pointPS1_i
.visible .entry _Z12fun_k1_speedPKdPK5pointPS1_i(
	.param .u64 .ptr .align 1 _Z12fun_k1_speedPKdPK5pointPS1_i_param_0,
	.param .u64 .ptr .align 1 _Z12fun_k1_speedPKdPK5pointPS1_i_param_1,
	.param .u64 .ptr .align 1 _Z12fun_k1_speedPKdPK5pointPS1_i_param_2,
	.param .u32 _Z12fun_k1_speedPKdPK5pointPS1_i_param_3
)
{
	.reg .pred 	%p<18>;
	.reg .b32 	%r<51>;
	.reg .b64 	%rd<15>;
	.reg .b64 	%fd<243>;
	// demoted variable
	.shared .align 8 .b8 _ZZ12fun_k1_speedPKdPK5pointPS1_iE15dev_mass_shared[1024];
	// demoted variable
	.shared .align 8 .b8 _ZZ12fun_k1_speedPKdPK5pointPS1_iE15dev_dist_shared[3072];
	ld.param.u64 	%rd3, [_Z12fun_k1_speedPKdPK5pointPS1_i_param_0];
	ld.param.u64 	%rd5, [_Z12fun_k1_speedPKdPK5pointPS1_i_param_1];
	ld.param.u64 	%rd4, [_Z12fun_k1_speedPKdPK5pointPS1_i_param_2];
	ld.param.u32 	%r18, [_Z12fun_k1_speedPKdPK5pointPS1_i_param_3];
	cvta.to.global.u64 	%rd1, %rd5;
	mov.u32 	%r19, %ctaid.x;
	mov.u32 	%r1, %ntid.x;
	mov.u32 	%r2, %tid.x;
	mad.lo.s32 	%r3, %r19, %r1, %r2;
	setp.ge.s32 	%p1, %r3, %r18;
	@%p1 bra 	$L__BB1_2;
	mul.wide.s32 	%rd6, %r3, 24;
	add.s64 	%rd7, %rd1, %rd6;
	ld.global.f64 	%fd198, [%rd7];
	ld.global.f64 	%fd199, [%rd7+8];
	ld.global.f64 	%fd200, [%rd7+16];
$L__BB1_2:
	setp.lt.s32 	%p2, %r18, 1;
	mov.f64 	%fd207, 0d0000000000000000;
	mov.f64 	%fd208, %fd207;
	mov.f64 	%fd209, %fd207;
	@%p2 bra 	$L__BB1_26;
	and.b32  	%r4, %r1, 2044;
	cvta.to.global.u64 	%rd2, %rd3;
	mov.f64 	%fd209, 0d0000000000000000;
	mov.b32 	%r47, 0;
	shl.b32 	%r23, %r2, 3;
	mov.u32 	%r24, _ZZ12fun_k1_speedPKdPK5pointPS1_iE15dev_mass_shared;
	add.s32 	%r25, %r24, %r23;
	mov.u32 	%r26, _ZZ12fun_k1_speedPKdPK5pointPS1_iE15dev_dist_shared;
	mad.lo.s32 	%r27, %r2, 24, %r26;
	mov.f64 	%fd208, %fd209;
	mov.f64 	%fd207, %fd209;
$L__BB1_4:
	setp.lt.u32 	%p3, %r1, 4;
	add.s32 	%r22, %r47, %r2;
	mul.wide.s32 	%rd8, %r22, 8;
	add.s64 	%rd9, %rd2, %rd8;
	ld.global.f64 	%fd74, [%rd9];
	st.shared.f64 	[%r25], %fd74;
	mul.wide.s32 	%rd10, %r22, 24;
	add.s64 	%rd11, %rd1, %rd10;
	ld.global.f64 	%fd75, [%rd11];
	ld.global.f64 	%fd76, [%rd11+8];
	ld.global.f64 	%fd77, [%rd11+16];
	st.shared.f64 	[%r27], %fd75;
	st.shared.f64 	[%r27+8], %fd76;
	st.shared.f64 	[%r27+16], %fd77;
	bar.sync 	0;
	mov.b32 	%r50, 0;
	@%p3 bra 	$L__BB1_15;
	mov.b32 	%r48, 0;
$L__BB1_6:
	.pragma "nounroll";
	add.s32 	%r7, %r48, %r47;
	setp.ge.s32 	%p4, %r7, %r18;
	mov.u32 	%r29, _ZZ12fun_k1_speedPKdPK5pointPS1_iE15dev_dist_shared;
	mad.lo.s32 	%r8, %r48, 24, %r29;
	shl.b32 	%r30, %r48, 3;
	mov.u32 	%r31, _ZZ12fun_k1_speedPKdPK5pointPS1_iE15dev_mass_shared;
	add.s32 	%r9, %r31, %r30;
	@%p4 bra 	$L__BB1_8;
	ld.shared.f64 	%fd78, [%r8];
	sub.f64 	%fd79, %fd198, %fd78;
	ld.shared.f64 	%fd80, [%r8+8];
	sub.f64 	%fd81, %fd199, %fd80;
	ld.shared.f64 	%fd82, [%r8+16];
	sub.f64 	%fd83, %fd200, %fd82;
	mul.f64 	%fd84, %fd81, %fd81;
	fma.rn.f64 	%fd85, %fd79, %fd79, %fd84;
	fma.rn.f64 	%fd86, %fd83, %fd83, %fd85;
	max.f64 	%fd87, %fd86, 0d3CD203AF9EE75617;
	sqrt.rn.f64 	%fd88, %fd87;
	mul.f64 	%fd89, %fd88, %fd88;
	mul.f64 	%fd90, %fd88, %fd89;
	rcp.rn.f64 	%fd91, %fd90;
	ld.shared.f64 	%fd92, [%r9];
	mul.f64 	%fd93, %fd92, %fd91;
	mul.f64 	%fd94, %fd93, 0dBDD25598616DD9F1;
	fma.rn.f64 	%fd207, %fd79, %fd94, %fd207;
	fma.rn.f64 	%fd208, %fd81, %fd94, %fd208;
	fma.rn.f64 	%fd209, %fd83, %fd94, %fd209;
$L__BB1_8:
	add.s32 	%r32, %r7, 1;
	setp.ge.s32 	%p5, %r32, %r18;
	@%p5 bra 	$L__BB1_10;
	ld.shared.f64 	%fd95, [%r8+24];
	sub.f64 	%fd96, %fd198, %fd95;
	ld.shared.f64 	%fd97, [%r8+32];
	sub.f64 	%fd98, %fd199, %fd97;
	ld.shared.f64 	%fd99, [%r8+40];
	sub.f64 	%fd100, %fd200, %fd99;
	mul.f64 	%fd101, %fd98, %fd98;
	fma.rn.f64 	%fd102, %fd96, %fd96, %fd101;
	fma.rn.f64 	%fd103, %fd100, %fd100, %fd102;
	max.f64 	%fd104, %fd103, 0d3CD203AF9EE75617;
	sqrt.rn.f64 	%fd105, %fd104;
	mul.f64 	%fd106, %fd105, %fd105;
	mul.f64 	%fd107, %fd105, %fd106;
	rcp.rn.f64 	%fd108, %fd107;
	ld.shared.f64 	%fd109, [%r9+8];
	mul.f64 	%fd110, %fd109, %fd108;
	mul.f64 	%fd111, %fd110, 0dBDD25598616DD9F1;
	fma.rn.f64 	%fd207, %fd96, %fd111, %fd207;
	fma.rn.f64 	%fd208, %fd98, %fd111, %fd208;
	fma.rn.f64 	%fd209, %fd100, %fd111, %fd209;
$L__BB1_10:
	add.s32 	%r33, %r7, 2;
	setp.ge.s32 	%p6, %r33, %r18;
	@%p6 bra 	$L__BB1_12;
	ld.shared.f64 	%fd112, [%r8+48];
	sub.f64 	%fd113, %fd198, %fd112;
	ld.shared.f64 	%fd114, [%r8+56];
	sub.f64 	%fd115, %fd199, %fd114;
	ld.shared.f64 	%fd116, [%r8+64];
	sub.f64 	%fd117, %fd200, %fd116;
	mul.f64 	%fd118, %fd115, %fd115;
	fma.rn.f64 	%fd119, %fd113, %fd113, %fd118;
	fma.rn.f64 	%fd120, %fd117, %fd117, %fd119;
	max.f64 	%fd121, %fd120, 0d3CD203AF9EE75617;
	sqrt.rn.f64 	%fd122, %fd121;
	mul.f64 	%fd123, %fd122, %fd122;
	mul.f64 	%fd124, %fd122, %fd123;
	rcp.rn.f64 	%fd125, %fd124;
	ld.shared.f64 	%fd126, [%r9+16];
	mul.f64 	%fd127, %fd126, %fd125;
	mul.f64 	%fd128, %fd127, 0dBDD25598616DD9F1;
	fma.rn.f64 	%fd207, %fd113, %fd128, %fd207;
	fma.rn.f64 	%fd208, %fd115, %fd128, %fd208;
	fma.rn.f64 	%fd209, %fd117, %fd128, %fd209;
$L__BB1_12:
	add.s32 	%r34, %r7, 3;
	setp.ge.s32 	%p7, %r34, %r18;
	@%p7 bra 	$L__BB1_14;
	ld.shared.f64 	%fd129, [%r8+72];
	sub.f64 	%fd130, %fd198, %fd129;
	ld.shared.f64 	%fd131, [%r8+80];
	sub.f64 	%fd132, %fd199, %fd131;
	ld.shared.f64 	%fd133, [%r8+88];
	sub.f64 	%fd134, %fd200, %fd133;
	mul.f64 	%fd135, %fd132, %fd132;
	fma.rn.f64 	%fd136, %fd130, %fd130, %fd135;
	fma.rn.f64 	%fd137, %fd134, %fd134, %fd136;
	max.f64 	%fd138, %fd137, 0d3CD203AF9EE75617;
	sqrt.rn.f64 	%fd139, %fd138;
	mul.f64 	%fd140, %fd139, %fd139;
	mul.f64 	%fd141, %fd139, %fd140;
	rcp.rn.f64 	%fd142, %fd141;
	ld.shared.f64 	%fd143, [%r9+24];
	mul.f64 	%fd144, %fd143, %fd142;
	mul.f64 	%fd145, %fd144, 0dBDD25598616DD9F1;
	fma.rn.f64 	%fd207, %fd130, %fd145, %fd207;
	fma.rn.f64 	%fd208, %fd132, %fd145, %fd208;
	fma.rn.f64 	%fd209, %fd134, %fd145, %fd209;
$L__BB1_14:
	add.s32 	%r48, %r48, 4;
	setp.ne.s32 	%p8, %r48, %r4;
	mov.u32 	%r50, %r4;
	@%p8 bra 	$L__BB1_6;
$L__BB1_15:
	and.b32  	%r35, %r1, 3;
	setp.eq.s32 	%p9, %r35, 0;
	@%p9 bra 	$L__BB1_25;
	setp.eq.s32 	%p10, %r35, 1;
	@%p10 bra 	$L__BB1_22;
	add.s32 	%r12, %r50, %r47;
	setp.ge.s32 	%p11, %r12, %r18;
	mov.u32 	%r36, _ZZ12fun_k1_speedPKdPK5pointPS1_iE15dev_dist_shared;
	mad.lo.s32 	%r13, %r50, 24, %r36;
	shl.b32 	%r37, %r50, 3;
	mov.u32 	%r38, _ZZ12fun_k1_speedPKdPK5pointPS1_iE15dev_mass_shared;
	add.s32 	%r14, %r38, %r37;
	@%p11 bra 	$L__BB1_19;
	ld.shared.f64 	%fd147, [%r13];
	sub.f64 	%fd148, %fd198, %fd147;
	ld.shared.f64 	%fd149, [%r13+8];
	sub.f64 	%fd150, %fd199, %fd149;
	ld.shared.f64 	%fd151, [%r13+16];
	sub.f64 	%fd152, %fd200, %fd151;
	mul.f64 	%fd153, %fd150, %fd150;
	fma.rn.f64 	%fd154, %fd148, %fd148, %fd153;
	fma.rn.f64 	%fd155, %fd152, %fd152, %fd154;
	max.f64 	%fd156, %fd155, 0d3CD203AF9EE75617;
	sqrt.rn.f64 	%fd157, %fd156;
	mul.f64 	%fd158, %fd157, %fd157;
	mul.f64 	%fd159, %fd157, %fd158;
	rcp.rn.f64 	%fd160, %fd159;
	ld.shared.f64 	%fd161, [%r14];
	mul.f64 	%fd162, %fd161, %fd160;
	mul.f64 	%fd163, %fd162, 0dBDD25598616DD9F1;
	fma.rn.f64 	%fd207, %fd148, %fd163, %fd207;
	fma.rn.f64 	%fd208, %fd150, %fd163, %fd208;
	fma.rn.f64 	%fd209, %fd152, %fd163, %fd209;
$L__BB1_19:
	add.s32 	%r39, %r12, 1;
	setp.ge.s32 	%p12, %r39, %r18;
	@%p12 bra 	$L__BB1_21;
	ld.shared.f64 	%fd164, [%r13+24];
	sub.f64 	%fd165, %fd198, %fd164;
	ld.shared.f64 	%fd166, [%r13+32];
	sub.f64 	%fd167, %fd199, %fd166;
	ld.shared.f64 	%fd168, [%r13+40];
	sub.f64 	%fd169, %fd200, %fd168;
	mul.f64 	%fd170, %fd167, %fd167;
	fma.rn.f64 	%fd171, %fd165, %fd165, %fd170;
	fma.rn.f64 	%fd172, %fd169, %fd169, %fd171;
	max.f64 	%fd173, %fd172, 0d3CD203AF9EE75617;
	sqrt.rn.f64 	%fd174, %fd173;
	mul.f64 	%fd175, %fd174, %fd174;
	mul.f64 	%fd176, %fd174, %fd175;
	rcp.rn.f64 	%fd177, %fd176;
	ld.shared.f64 	%fd178, [%r14+8];
	mul.f64 	%fd179, %fd178, %fd177;
	mul.f64 	%fd180, %fd179, 0dBDD25598616DD9F1;
	fma.rn.f64 	%fd207, %fd165, %fd180, %fd207;
	fma.rn.f64 	%fd208, %fd167, %fd180, %fd208;
	fma.rn.f64 	%fd209, %fd169, %fd180, %fd209;
$L__BB1_21:
	add.s32 	%r50, %r50, 2;
$L__BB1_22:
	and.b32  	%r40, %r1, 1;
	setp.eq.b32 	%p13, %r40, 1;
	not.pred 	%p14, %p13;
	@%p14 bra 	$L__BB1_25;
	add.s32 	%r41, %r50, %r47;
	setp.ge.s32 	%p15, %r41, %r18;
	@%p15 bra 	$L__BB1_25;
	mov.u32 	%r42, _ZZ12fun_k1_speedPKdPK5pointPS1_iE15dev_dist_shared;
	mad.lo.s32 	%r43, %r50, 24, %r42;
	ld.shared.f64 	%fd181, [%r43];
	sub.f64 	%fd182, %fd198, %fd181;
	ld.shared.f64 	%fd183, [%r43+8];
	sub.f64 	%fd184, %fd199, %fd183;
	ld.shared.f64 	%fd185, [%r43+16];
	sub.f64 	%fd186, %fd200, %fd185;
	mul.f64 	%fd187, %fd184, %fd184;
	fma.rn.f64 	%fd188, %fd182, %fd182, %fd187;
	fma.rn.f64 	%fd189, %fd186, %fd186, %fd188;
	max.f64 	%fd190, %fd189, 0d3CD203AF9EE75617;
	sqrt.rn.f64 	%fd191, %fd190;
	mul.f64 	%fd192, %fd191, %fd191;
	mul.f64 	%fd193, %fd191, %fd192;
	rcp.rn.f64 	%fd194, %fd193;
	shl.b32 	%r44, %r50, 3;
	mov.u32 	%r45, _ZZ12fun_k1_speedPKdPK5pointPS1_iE15dev_mass_shared;
	add.s32 	%r46, %r45, %r44;
	ld.shared.f64 	%fd195, [%r46];
	mul.f64 	%fd196, %fd195, %fd194;
	mul.f64 	%fd197, %fd196, 0dBDD25598616DD9F1;
	fma.rn.f64 	%fd207, %fd182, %fd197, %fd207;
	fma.rn.f64 	%fd208, %fd184, %fd197, %fd208;
	fma.rn.f64 	%fd209, %fd186, %fd197, %fd209;
$L__BB1_25:
	bar.sync 	0;
	add.s32 	%r47, %r47, %r1;
	setp.lt.s32 	%p16, %r47, %r18;
	@%p16 bra 	$L__BB1_4;
$L__BB1_26:
	setp.ge.s32 	%p17, %r3, %r18;
	@%p17 bra 	$L__BB1_28;
	cvta.to.global.u64 	%rd12, %rd4;
	mul.wide.s32 	%rd13, %r3, 24;
	add.s64 	%rd14, %rd12, %rd13;
	st.global.f64 	[%rd14], %fd207;
	st.global.f64 	[%rd14+8], %fd208;
	st.global.f64 	[%rd14+16], %fd209;
$L__BB1_28:
	ret;

}
	// .globl	_Z11fun_k2_distPK5pointS1_PS_i
.visible .entry _Z11fun_k2_distPK5pointS1_PS_i(
	.param .u64 .ptr .align 1 _Z11fun_k2_distPK5pointS1_PS_i_param_0,
	.param .u64 .ptr .align 1 _Z11fun_k2_distPK5pointS1_PS_i_param_1,
	.param .u64 .ptr .align 1 _Z11fun_k2_distPK5pointS1_PS_i_param_2,
	.param .u32 _Z11fun_k2_distPK5pointS1_PS_i_param_3
)
{
	.reg .pred 	%p<2>;
	.reg .b32 	%r<6>;
	.reg .b64 	%rd<11>;
	.reg .b64 	%fd<13>;

	ld.param.u64 	%rd1, [_Z11fun_k2_distPK5pointS1_PS_i_param_0];
	ld.param.u64 	%rd2, [_Z11fun_k2_distPK5pointS1_PS_i_param_1];
	ld.param.u64 	%rd3, [_Z11fun_k2_distPK5pointS1_PS_i_param_2];
	ld.param.u32 	%r2, [_Z11fun_k2_distPK5pointS1_PS_i_param_3];
	mov.u32 	%r3, %ctaid.x;
	mov.u32 	%r4, %ntid.x;
	mov.u32 	%r5, %tid.x;
	mad.lo.s32 	%r1, %r3, %r4, %r5;
	setp.ge.s32 	%p1, %r1, %r2;
	@%p1 bra 	$L__BB2_2;
	cvta.to.global.u64 	%rd4, %rd2;
	cvta.to.global.u64 	%rd5, %rd1;
	cvta.to.global.u64 	%rd6, %rd3;
	mul.wide.s32 	%rd7, %r1, 24;
	add.s64 	%rd8, %rd5, %rd7;
	add.s64 	%rd9, %rd4, %rd7;
	ld.global.f64 	%fd1, [%rd9];
	mul.f64 	%fd2, %fd1, 0d3FE0000000000000;
	ld.global.f64 	%fd3, [%rd9+8];
	mul.f64 	%fd4, %fd3, 0d3FE0000000000000;
	ld.global.f64 	%fd5, [%rd9+16];
	mul.f64 	%fd6, %fd5, 0d3FE0000000000000;
	ld.global.f64 	%fd7, [%rd8];
	fma.rn.f64 	%fd8, %fd2, 0d3FB999999999999A, %fd7;
	ld.global.f64 	%fd9, [%rd8+8];
	fma.rn.f64 	%fd10, %fd4, 0d3FB999999999999A, %fd9;
	ld.global.f64 	%fd11, [%rd8+16];
	fma.rn.f64 	%fd12, %fd6, 0d3FB999999999999A, %fd11;
	add.s64 	%rd10, %rd6, %rd7;
	st.global.f64 	[%rd10], %fd8;
	st.global.f64 	[%rd10+8], %fd10;
	st.global.f64 	[%rd10+16], %fd12;
$L__BB2_2:
	bar.sync 	0;
	ret;

}
	// .globl	_Z12fun_k2_speedPKdPK5pointPS1_S3_i
.visible .entry _Z12fun_k2_speedPKdPK5pointPS1_S3_i(
	.param .u64 .ptr .align 1 _Z12fun_k2_speedPKdPK5pointPS1_S3_i_param_0,
	.param .u64 .ptr .align 1 _Z12fun_k2_speedPKdPK5pointPS1_S3_i_param_1,
	.param .u64 .ptr .align 1 _Z12fun_k2_speedPKdPK5pointPS1_S3_i_param_2,
	.param .u64 .ptr .align 1 _Z12fun_k2_speedPKdPK5pointPS1_S3_i_param_3,
	.param .u32 _Z12fun_k2_speedPKdPK5pointPS1_S3_i_param_4
)
{
	.reg .pred 	%p<15>;
	.reg .b32 	%r<47>;
	.reg .b64 	%rd<20>;
	.reg .b64 	%fd<217>;
	// demoted variable
	.shared .align 8 .b8 _ZZ12fun_k2_speedPKdPK5pointPS1_S3_iE15dev_mass_shared[1024];
	// demoted variable
	.shared .align 8 .b8 _ZZ12fun_k2_speedPKdPK5pointPS1_S3_iE15dev_dist_shared[3072];
	// demoted variable
	.shared .align 8 .b8 _ZZ12fun_k2_speedPKdPK5pointPS1_S3_iE18dev_k1_dist_shared[3072];
	ld.param.u64 	%rd4, [_Z12fun_k2_speedPKdPK5pointPS1_S3_i_param_0];
	ld.param.u64 	%rd6, [_Z12fun_k2_speedPKdPK5pointPS1_S3_i_param_1];
	ld.param.u64 	%rd7, [_Z12fun_k2_speedPKdPK5pointPS1_S3_i_param_3];
	ld.param.u32 	%r16, [_Z12fun_k2_speedPKdPK5pointPS1_S3_i_param_4];
	cvta.to.global.u64 	%rd1, %rd7;
	cvta.to.global.u64 	%rd2, %rd6;
	mov.u32 	%r17, %ctaid.x;
	mov.u32 	%r1, %ntid.x;
	mov.u32 	%r2, %tid.x;
	mad.lo.s32 	%r3, %r17, %r1, %r2;
	setp.ge.s32 	%p1, %r3, %r16;
	mov.f64 	%fd178, 0d7FF8000000000000;
	mov.f64 	%fd179, %fd178;
	mov.f64 	%fd180, %fd178;
	@%p1 bra 	$L__BB3_2;
	mul.wide.s32 	%rd8, %r3, 24;
	add.s64 	%rd9, %rd2, %rd8;
	ld.global.f64 	%fd181, [%rd9];
	ld.global.f64 	%fd182, [%rd9+8];
	ld.global.f64 	%fd183, [%rd9+16];
	add.s64 	%rd10, %rd1, %rd8;
	ld.global.f64 	%fd69, [%rd10];
	ld.global.f64 	%fd70, [%rd10+8];
	ld.global.f64 	%fd71, [%rd10+16];
	mul.f64 	%fd72, %fd69, 0d3FE0000000000000;
	mul.f64 	%fd73, %fd70, 0d3FE0000000000000;
	mul.f64 	%fd74, %fd71, 0d3FE0000000000000;
	mul.f64 	%fd178, %fd72, 0d3FB999999999999A;
	mul.f64 	%fd179, %fd73, 0d3FB999999999999A;
	mul.f64 	%fd180, %fd74, 0d3FB999999999999A;
$L__BB3_2:
	setp.lt.s32 	%p2, %r16, 1;
	mov.f64 	%fd193, 0d0000000000000000;
	mov.f64 	%fd194, %fd193;
	mov.f64 	%fd195, %fd193;
	@%p2 bra 	$L__BB3_21;
	add.f64 	%fd13, %fd178, %fd181;
	add.f64 	%fd14, %fd179, %fd182;
	add.f64 	%fd15, %fd180, %fd183;
	cvta.to.global.u64 	%rd3, %rd4;
	mov.f64 	%fd195, 0d0000000000000000;
	mov.b32 	%r44, 0;
	shl.b32 	%r21, %r2, 3;
	mov.u32 	%r22, _ZZ12fun_k2_speedPKdPK5pointPS1_S3_iE15dev_mass_shared;
	add.s32 	%r23, %r22, %r21;
	mul.lo.s32 	%r24, %r2, 24;
	mov.u32 	%r25, _ZZ12fun_k2_speedPKdPK5pointPS1_S3_iE15dev_dist_shared;
	add.s32 	%r26, %r25, %r24;
	mov.u32 	%r27, _ZZ12fun_k2_speedPKdPK5pointPS1_S3_iE18dev_k1_dist_shared;
	add.s32 	%r28, %r27, %r24;
	mov.f64 	%fd194, %fd195;
	mov.f64 	%fd193, %fd195;
$L__BB3_4:
	setp.eq.s32 	%p3, %r1, 1;
	add.s32 	%r20, %r44, %r2;
	mul.wide.s32 	%rd11, %r20, 8;
	add.s64 	%rd12, %rd3, %rd11;
	ld.global.f64 	%fd78, [%rd12];
	st.shared.f64 	[%r23], %fd78;
	mul.wide.s32 	%rd13, %r20, 24;
	add.s64 	%rd14, %rd2, %rd13;
	ld.global.f64 	%fd79, [%rd14];
	ld.global.f64 	%fd80, [%rd14+8];
	ld.global.f64 	%fd81, [%rd14+16];
	st.shared.f64 	[%r26], %fd79;
	st.shared.f64 	[%r26+8], %fd80;
	st.shared.f64 	[%r26+16], %fd81;
	add.s64 	%rd15, %rd1, %rd13;
	ld.global.f64 	%fd82, [%rd15];
	ld.global.f64 	%fd83, [%rd15+8];
	ld.global.f64 	%fd84, [%rd15+16];
	st.shared.f64 	[%r28], %fd82;
	st.shared.f64 	[%r28+8], %fd83;
	st.shared.f64 	[%r28+16], %fd84;
	bar.sync 	0;
	mov.b32 	%r46, 0;
	@%p3 bra 	$L__BB3_15;
	mov.b32 	%r45, 0;
$L__BB3_6:
	add.s32 	%r6, %r45, %r44;
	setp.ge.s32 	%p4, %r6, %r16;
	shl.b32 	%r30, %r45, 3;
	mov.u32 	%r31, _ZZ12fun_k2_speedPKdPK5pointPS1_S3_iE15dev_mass_shared;
	add.s32 	%r7, %r31, %r30;
	mul.lo.s32 	%r32, %r45, 24;
	mov.u32 	%r33, _ZZ12fun_k2_speedPKdPK5pointPS1_S3_iE15dev_dist_shared;
	add.s32 	%r8, %r33, %r32;
	mov.u32 	%r34, _ZZ12fun_k2_speedPKdPK5pointPS1_S3_iE18dev_k1_dist_shared;
	add.s32 	%r9, %r34, %r32;
	@%p4 bra 	$L__BB3_10;
	setp.eq.s32 	%p5, %r6, %r3;
	mov.f64 	%fd190, 0d0000000000000000;
	mov.f64 	%fd191, %fd190;
	mov.f64 	%fd192, %fd190;
	@%p5 bra 	$L__BB3_9;
	ld.shared.f64 	%fd86, [%r9];
	mul.f64 	%fd87, %fd86, 0d3FE0000000000000;
	ld.shared.f64 	%fd88, [%r9+8];
	mul.f64 	%fd89, %fd88, 0d3FE0000000000000;
	ld.shared.f64 	%fd90, [%r9+16];
	mul.f64 	%fd91, %fd90, 0d3FE0000000000000;
	ld.shared.f64 	%fd92, [%r8];
	fma.rn.f64 	%fd93, %fd87, 0d3FB999999999999A, %fd92;
	ld.shared.f64 	%fd94, [%r8+8];
	fma.rn.f64 	%fd95, %fd89, 0d3FB999999999999A, %fd94;
	ld.shared.f64 	%fd96, [%r8+16];
	fma.rn.f64 	%fd97, %fd91, 0d3FB999999999999A, %fd96;
	sub.f64 	%fd190, %fd13, %fd93;
	sub.f64 	%fd191, %fd14, %fd95;
	sub.f64 	%fd192, %fd15, %fd97;
$L__BB3_9:
	mul.f64 	%fd98, %fd191, %fd191;
	fma.rn.f64 	%fd99, %fd190, %fd190, %fd98;
	fma.rn.f64 	%fd100, %fd192, %fd192, %fd99;
	max.f64 	%fd101, %fd100, 0d3CD203AF9EE75617;
	sqrt.rn.f64 	%fd102, %fd101;
	mul.f64 	%fd103, %fd102, %fd102;
	mul.f64 	%fd104, %fd102, %fd103;
	rcp.rn.f64 	%fd105, %fd104;
	mul.f64 	%fd106, %fd190, %fd105;
	mul.f64 	%fd107, %fd191, %fd105;
	mul.f64 	%fd108, %fd192, %fd105;
	ld.shared.f64 	%fd109, [%r7];
	mul.f64 	%fd110, %fd109, %fd106;
	mul.f64 	%fd111, %fd109, %fd107;
	mul.f64 	%fd112, %fd109, %fd108;
	mul.f64 	%fd113, %fd110, 0d3DD25598616DD9F1;
	mul.f64 	%fd114, %fd111, 0d3DD25598616DD9F1;
	mul.f64 	%fd115, %fd112, 0d3DD25598616DD9F1;
	sub.f64 	%fd193, %fd193, %fd113;
	sub.f64 	%fd194, %fd194, %fd114;
	sub.f64 	%fd195, %fd195, %fd115;
$L__BB3_10:
	add.s32 	%r10, %r6, 1;
	setp.ge.s32 	%p6, %r10, %r16;
	@%p6 bra 	$L__BB3_14;
	setp.eq.s32 	%p7, %r10, %r3;
	mov.f64 	%fd196, 0d0000000000000000;
	mov.f64 	%fd197, %fd196;
	mov.f64 	%fd198, %fd196;
	@%p7 bra 	$L__BB3_13;
	ld.shared.f64 	%fd117, [%r9+24];
	mul.f64 	%fd118, %fd117, 0d3FE0000000000000;
	ld.shared.f64 	%fd119, [%r9+32];
	mul.f64 	%fd120, %fd119, 0d3FE0000000000000;
	ld.shared.f64 	%fd121, [%r9+40];
	mul.f64 	%fd122, %fd121, 0d3FE0000000000000;
	ld.shared.f64 	%fd123, [%r8+24];
	fma.rn.f64 	%fd124, %fd118, 0d3FB999999999999A, %fd123;
	ld.shared.f64 	%fd125, [%r8+32];
	fma.rn.f64 	%fd126, %fd120, 0d3FB999999999999A, %fd125;
	ld.shared.f64 	%fd127, [%r8+40];
	fma.rn.f64 	%fd128, %fd122, 0d3FB999999999999A, %fd127;
	sub.f64 	%fd196, %fd13, %fd124;
	sub.f64 	%fd197, %fd14, %fd126;
	sub.f64 	%fd198, %fd15, %fd128;
$L__BB3_13:
	mul.f64 	%fd129, %fd197, %fd197;
	fma.rn.f64 	%fd130, %fd196, %fd196, %fd129;
	fma.rn.f64 	%fd131, %fd198, %fd198, %fd130;
	max.f64 	%fd132, %fd131, 0d3CD203AF9EE75617;
	sqrt.rn.f64 	%fd133, %fd132;
	mul.f64 	%fd134, %fd133, %fd133;
	mul.f64 	%fd135, %fd133, %fd134;
	rcp.rn.f64 	%fd136, %fd135;
	mul.f64 	%fd137, %fd196, %fd136;
	mul.f64 	%fd138, %fd197, %fd136;
	mul.f64 	%fd139, %fd198, %fd136;
	ld.shared.f64 	%fd140, [%r7+8];
	mul.f64 	%fd141, %fd140, %fd137;
	mul.f64 	%fd142, %fd140, %fd138;
	mul.f64 	%fd143, %fd140, %fd139;
	mul.f64 	%fd144, %fd141, 0d3DD25598616DD9F1;
	mul.f64 	%fd145, %fd142, 0d3DD25598616DD9F1;
	mul.f64 	%fd146, %fd143, 0d3DD25598616DD9F1;
	sub.f64 	%fd193, %fd193, %fd144;
	sub.f64 	%fd194, %fd194, %fd145;
	sub.f64 	%fd195, %fd195, %fd146;
$L__BB3_14:
	add.s32 	%r45, %r45, 2;
	and.b32  	%r46, %r1, 2046;
	setp.ne.s32 	%p8, %r45, %r46;
	@%p8 bra 	$L__BB3_6;
$L__BB3_15:
	and.b32  	%r35, %r1, 1;
	setp.eq.b32 	%p9, %r35, 1;
	not.pred 	%p10, %p9;
	@%p10 bra 	$L__BB3_20;
	add.s32 	%r14, %r46, %r44;
	setp.ge.s32 	%p11, %r14, %r16;
	@%p11 bra 	$L__BB3_20;
	setp.eq.s32 	%p12, %r3, %r14;
	mov.f64 	%fd208, 0d0000000000000000;
	mov.f64 	%fd209, %fd208;
	mov.f64 	%fd210, %fd208;
	@%p12 bra 	$L__BB3_19;
	mul.lo.s32 	%r36, %r46, 24;
	mov.u32 	%r37, _ZZ12fun_k2_speedPKdPK5pointPS1_S3_iE15dev_dist_shared;
	add.s32 	%r38, %r37, %r36;
	mov.u32 	%r39, _ZZ12fun_k2_speedPKdPK5pointPS1_S3_iE18dev_k1_dist_shared;
	add.s32 	%r40, %r39, %r36;
	ld.shared.f64 	%fd148, [%r40];
	mul.f64 	%fd149, %fd148, 0d3FE0000000000000;
	ld.shared.f64 	%fd150, [%r40+8];
	mul.f64 	%fd151, %fd150, 0d3FE0000000000000;
	ld.shared.f64 	%fd152, [%r40+16];
	mul.f64 	%fd153, %fd152, 0d3FE0000000000000;
	ld.shared.f64 	%fd154, [%r38];
	fma.rn.f64 	%fd155, %fd149, 0d3FB999999999999A, %fd154;
	ld.shared.f64 	%fd156, [%r38+8];
	fma.rn.f64 	%fd157, %fd151, 0d3FB999999999999A, %fd156;
	ld.shared.f64 	%fd158, [%r38+16];
	fma.rn.f64 	%fd159, %fd153, 0d3FB999999999999A, %fd158;
	sub.f64 	%fd208, %fd13, %fd155;
	sub.f64 	%fd209, %fd14, %fd157;
	sub.f64 	%fd210, %fd15, %fd159;
$L__BB3_19:
	mul.f64 	%fd160, %fd209, %fd209;
	fma.rn.f64 	%fd161, %fd208, %fd208, %fd160;
	fma.rn.f64 	%fd162, %fd210, %fd210, %fd161;
	max.f64 	%fd163, %fd162, 0d3CD203AF9EE75617;
	sqrt.rn.f64 	%fd164, %fd163;
	mul.f64 	%fd165, %fd164, %fd164;
	mul.f64 	%fd166, %fd164, %fd165;
	rcp.rn.f64 	%fd167, %fd166;
	mul.f64 	%fd168, %fd208, %fd167;
	mul.f64 	%fd169, %fd209, %fd167;
	mul.f64 	%fd170, %fd210, %fd167;
	shl.b32 	%r41, %r46, 3;
	mov.u32 	%r42, _ZZ12fun_k2_speedPKdPK5pointPS1_S3_iE15dev_mass_shared;
	add.s32 	%r43, %r42, %r41;
	ld.shared.f64 	%fd171, [%r43];
	mul.f64 	%fd172, %fd171, %fd168;
	mul.f64 	%fd173, %fd171, %fd169;
	mul.f64 	%fd174, %fd171, %fd170;
	mul.f64 	%fd175, %fd172, 0d3DD25598616DD9F1;
	mul.f64 	%fd176, %fd173, 0d3DD25598616DD9F1;
	mul.f64 	%fd177, %fd174, 0d3DD25598616DD9F1;
	sub.f64 	%fd193, %fd193, %fd175;
	sub.f64 	%fd194, %fd194, %fd176;
	sub.f64 	%fd195, %fd195, %fd177;
$L__BB3_20:
	bar.sync 	0;
	add.s32 	%r44, %r44, %r1;
	setp.lt.s32 	%p13, %r44, %r16;
	@%p13 bra 	$L__BB3_4;
$L__BB3_21:
	setp.ge.s32 	%p14, %r3, %r16;
	@%p14 bra 	$L__BB3_23;
	ld.param.u64 	%rd19, [_Z12fun_k2_speedPKdPK5pointPS1_S3_i_param_2];
	cvta.to.global.u64 	%rd16, %rd19;
	mul.wide.s32 	%rd17, %r3, 24;
	add.s64 	%rd18, %rd16, %rd17;
	st.global.f64 	[%rd18], %fd193;
	st.global.f64 	[%rd18+8], %fd194;
	st.global.f64 	[%rd18+16], %fd195;
$L__BB3_23:
	ret;

}


// ===== COMPILED SASS (sm_100) =====

	.target	sm_100

	.elftype	@"ET_EXEC"


//--------------------- .note.nv.tkinfo           --------------------------
	.section	.note.nv.tkinfo,"",@"SHT_NOTE"
	.sectionflags	@"SHF_NOTE_NV_TKINFO"
	.tkinfo
        /*0018*/ 	.word	0x00000002
        /*0030*/ 	.string	""
        /*0030*/ 	.string	"ptxas"
        /*0030*/ 	.string	"Cuda compilation tools, release 13.0, V13.0.88"
        /*0030*/ 	.string	"Build cuda_13.0.r13.0/compiler.36424714_0"
        /*0030*/ 	.string	"-arch sm_100 -m 64 "



//--------------------- .note.nv.cuinfo           --------------------------
	.section	.note.nv.cuinfo,"",@"SHT_NOTE"
	.sectionflags	@"SHF_NOTE_NV_CUINFO"
        /*0018*/ 	.short	0x0002
        /*001a*/ 	.short	0x0064
        /*001c*/ 	.short	0x0082
	.zero		2


//--------------------- .nv.info                  --------------------------
	.section	.nv.info,"",@"SHT_CUDA_INFO"
	.align	4


	//----- nvinfo : EIATTR_REGCOUNT
	.align		4
        /*0000*/ 	.byte	0x04, 0x2f
        /*0002*/ 	.short	(.L_1 - .L_0)
	.align		4
.L_0:
        /*0004*/ 	.word	index@(_Z9calculateP5pointS0_PKS_S2_i)
        /*0008*/ 	.word	0x0000001c


	//----- nvinfo : EIATTR_FRAME_SIZE
	.align		4
.L_1:
        /*000c*/ 	.byte	0x04, 0x11
        /*000e*/ 	.short	(.L_3 - .L_2)
	.align		4
.L_2:
        /*0010*/ 	.word	index@(_Z9calculateP5pointS0_PKS_S2_i)
        /*0014*/ 	.word	0x00000000


	//----- nvinfo : EIATTR_REGCOUNT
	.align		4
.L_3:
        /*0018*/ 	.byte	0x04, 0x2f
        /*001a*/ 	.short	(.L_5 - .L_4)
	.align		4
.L_4:
        /*001c*/ 	.word	index@(_Z12fun_k1_speedPKdPK5pointPS1_i)
        /*0020*/ 	.word	0x00000028


	//----- nvinfo : EIATTR_FRAME_SIZE
	.align		4
.L_5:
        /*0024*/ 	.byte	0x04, 0x11
        /*0026*/ 	.short	(.L_7 - .L_6)
	.align		4
.L_6:
        /*0028*/ 	.word	index@($__internal_3_$__cuda_sm20_dsqrt_rn_f64_mediumpath_v1)
        /*002c*/ 	.word	0x00000000


	//----- nvinfo : EIATTR_FRAME_SIZE
	.align		4
.L_7:
        /*0030*/ 	.byte	0x04, 0x11
        /*0032*/ 	.short	(.L_9 - .L_8)
	.align		4
.L_8:
        /*0034*/ 	.word	index@($__internal_2_$__cuda_sm20_dblrcp_rn_slowpath_v3)
        /*0038*/ 	.word	0x00000000


	//----- nvinfo : EIATTR_FRAME_SIZE
	.align		4
.L_9:
        /*003c*/ 	.byte	0x04, 0x11
        /*003e*/ 	.short	(.L_11 - .L_10)
	.align		4
.L_10:
        /*0040*/ 	.word	index@(_Z12fun_k1_speedPKdPK5pointPS1_i)
        /*0044*/ 	.word	0x00000000


	//----- nvinfo : EIATTR_REGCOUNT
	.align		4
.L_11:
        /*0048*/ 	.byte	0x04, 0x2f
        /*004a*/ 	.short	(.L_13 - .L_12)
	.align		4
.L_12:
        /*004c*/ 	.word	index@(_Z11fun_k2_distPK5pointS1_PS_i)
        /*0050*/ 	.word	0x00000016


	//----- nvinfo : EIATTR_FRAME_SIZE
	.align		4
.L_13:
        /*0054*/ 	.byte	0x04, 0x11
        /*0056*/ 	.short	(.L_15 - .L_14)
	.align		4
.L_14:
        /*0058*/ 	.word	index@(_Z11fun_k2_distPK5pointS1_PS_i)
        /*005c*/ 	.word	0x00000000


	//----- nvinfo : EIATTR_REGCOUNT
	.align		4
.L_15:
        /*0060*/ 	.byte	0x04, 0x2f
        /*0062*/ 	.short	(.L_17 - .L_16)
	.align		4
.L_16:
        /*0064*/ 	.word	index@(_Z12fun_k2_speedPKdPK5pointPS1_S3_i)
        /*0068*/ 	.word	0x0000002c


	//----- nvinfo : EIATTR_FRAME_SIZE
	.align		4
.L_17:
        /*006c*/ 	.byte	0x04, 0x11
        /*006e*/ 	.short	(.L_19 - .L_18)
	.align		4
.L_18:
        /*0070*/ 	.word	index@($__internal_1_$__cuda_sm20_dsqrt_rn_f64_mediumpath_v1)
        /*0074*/ 	.word	0x00000000


	//----- nvinfo : EIATTR_FRAME_SIZE
	.align		4
.L_19:
        /*0078*/ 	.byte	0x04, 0x11
        /*007a*/ 	.short	(.L_21 - .L_20)
	.align		4
.L_20:
        /*007c*/ 	.word	index@($__internal_0_$__cuda_sm20_dblrcp_rn_slowpath_v3)
        /*0080*/ 	.word	0x00000000


	//----- nvinfo : EIATTR_FRAME_SIZE
	.align		4
.L_21:
        /*0084*/ 	.byte	0x04, 0x11
        /*0086*/ 	.short	(.L_23 - .L_22)
	.align		4
.L_22:
        /*0088*/ 	.word	index@(_Z12fun_k2_speedPKdPK5pointPS1_S3_i)
        /*008c*/ 	.word	0x00000000


	//----- nvinfo : EIATTR_MIN_STACK_SIZE
	.align		4
.L_23:
        /*0090*/ 	.byte	0x04, 0x12
        /*0092*/ 	.short	(.L_25 - .L_24)
	.align		4
.L_24:
        /*0094*/ 	.word	index@(_Z12fun_k2_speedPKdPK5pointPS1_S3_i)
        /*0098*/ 	.word	0x00000000


	//----- nvinfo : EIATTR_MIN_STACK_SIZE
	.align		4
.L_25:
        /*009c*/ 	.byte	0x04, 0x12
        /*009e*/ 	.short	(.L_27 - .L_26)
	.align		4
.L_26:
        /*00a0*/ 	.word	index@(_Z11fun_k2_distPK5pointS1_PS_i)
        /*00a4*/ 	.word	0x00000000


	//----- nvinfo : EIATTR_MIN_STACK_SIZE
	.align		4
.L_27:
        /*00a8*/ 	.byte	0x04, 0x12
        /*00aa*/ 	.short	(.L_29 - .L_28)
	.align		4
.L_28:
        /*00ac*/ 	.word	index@(_Z12fun_k1_speedPKdPK5pointPS1_i)
        /*00b0*/ 	.word	0x00000000


	//----- nvinfo : EIATTR_MIN_STACK_SIZE
	.align		4
.L_29:
        /*00b4*/ 	.byte	0x04, 0x12
        /*00b6*/ 	.short	(.L_31 - .L_30)
	.align		4
.L_30:
        /*00b8*/ 	.word	index@(_Z9calculateP5pointS0_PKS_S2_i)
        /*00bc*/ 	.word	0x00000000
.L_31:


//--------------------- .nv.compat                --------------------------
	.section	.nv.compat,"",@"SHT_CUDA_COMPAT_INFO"
	.align	4
        /*0000*/ 	.byte	0x02, 0x09, 0x00, 0x00, 0x02, 0x02, 0x01, 0x00, 0x02, 0x05, 0x05, 0x00, 0x03, 0x07, 0x01, 0x01
        /*0010*/ 	.byte	0x02, 0x03, 0x00, 0x00, 0x02, 0x06, 0x01, 0x00, 0x04, 0x0b, 0x08, 0x00, 0x01, 0x00, 0x00, 0x00
        /*0020*/ 	.byte	0x00, 0x00, 0x00, 0x00


//--------------------- .nv.info._Z12fun_k2_speedPKdPK5pointPS1_S3_i --------------------------
	.section	.nv.info._Z12fun_k2_speedPKdPK5pointPS1_S3_i,"",@"SHT_CUDA_INFO"
	.sectionflags	@""
	.align	4


	//----- nvinfo : EIATTR_CUDA_API_VERSION
	.align		4
        /*0000*/ 	.byte	0x04, 0x37
        /*0002*/ 	.short	(.L_33 - .L_32)
.L_32:
        /*0004*/ 	.word	0x00000082


	//----- nvinfo : EIATTR_KPARAM_INFO
	.align		4
.L_33:
        /*0008*/ 	.byte	0x04, 0x17
        /*000a*/ 	.short	(.L_35 - .L_34)
.L_34:
        /*000c*/ 	.word	0x00000000
        /*0010*/ 	.short	0x0004
        /*0012*/ 	.short	0x0020
        /*0014*/ 	.byte	0x00, 0xf0, 0x11, 0x00


	//----- nvinfo : EIATTR_KPARAM_INFO
	.align		4
.L_35:
        /*0018*/ 	.byte	0x04, 0x17
        /*001a*/ 	.short	(.L_37 - .L_36)
.L_36:
        /*001c*/ 	.word	0x00000000
        /*0020*/ 	.short	0x0003
        /*0022*/ 	.short	0x0018
        /*0024*/ 	.byte	0x00, 0xf5, 0x21, 0x00


	//----- nvinfo : EIATTR_KPARAM_INFO
	.align		4
.L_37:
        /*0028*/ 	.byte	0x04, 0x17
        /*002a*/ 	.short	(.L_39 - .L_38)
.L_38:
        /*002c*/ 	.word	0x00000000
        /*0030*/ 	.short	0x0002
        /*0032*/ 	.short	0x0010
        /*0034*/ 	.byte	0x00, 0xf5, 0x21, 0x00


	//----- nvinfo : EIATTR_KPARAM_INFO
	.align		4
.L_39:
        /*0038*/ 	.byte	0x04, 0x17
        /*003a*/ 	.short	(.L_41 - .L_40)
.L_40:
        /*003c*/ 	.word	0x00000000
        /*0040*/ 	.short	0x0001
        /*0042*/ 	.short	0x0008
        /*0044*/ 	.byte	0x00, 0xf5, 0x21, 0x00


	//----- nvinfo : EIATTR_KPARAM_INFO
	.align		4
.L_41:
        /*0048*/ 	.byte	0x04, 0x17
        /*004a*/ 	.short	(.L_43 - .L_42)
.L_42:
        /*004c*/ 	.word	0x00000000
        /*0050*/ 	.short	0x0000
        /*0052*/ 	.short	0x0000
        /*0054*/ 	.byte	0x00, 0xf5, 0x21, 0x00


	//----- nvinfo : EIATTR_SPARSE_MMA_MASK
	.align		4
.L_43:
        /*0058*/ 	.byte	0x03, 0x50
        /*005a*/ 	.short	0x0000


	//----- nvinfo : EIATTR_MAXREG_COUNT
	.align		4
        /*005c*/ 	.byte	0x03, 0x1b
        /*005e*/ 	.short	0x00ff


	//----- nvinfo : EIATTR_NUM_BARRIERS
	.align		4
        /*0060*/ 	.byte	0x02, 0x4c
        /*0062*/ 	.byte	0x01
	.zero		1


	//----- nvinfo : EIATTR_MERCURY_ISA_VERSION
	.align		4
        /*0064*/ 	.byte	0x03, 0x5f
        /*0066*/ 	.short	0x0101


	//----- nvinfo : EIATTR_VRC_CTA_INIT_COUNT
	.align		4
        /*0068*/ 	.byte	0x02, 0x4a
	.zero		1
	.zero		1


	//----- nvinfo : EIATTR_EXIT_INSTR_OFFSETS
	.align		4
        /*006c*/ 	.byte	0x04, 0x1c
        /*006e*/ 	.short	(.L_45 - .L_44)


	//   ....[0]....
.L_44:
        /*0070*/ 	.word	0x000017f0


	//   ....[1]....
        /*0074*/ 	.word	0x00001850


	//----- nvinfo : EIATTR_CRS_STACK_SIZE
	.align		4
.L_45:
        /*0078*/ 	.byte	0x04, 0x1e
        /*007a*/ 	.short	(.L_47 - .L_46)
.L_46:
        /*007c*/ 	.word	0x00000000


	//----- nvinfo : EIATTR_CBANK_PARAM_SIZE
	.align		4
.L_47:
        /*0080*/ 	.byte	0x03, 0x19
        /*0082*/ 	.short	0x0024


	//----- nvinfo : EIATTR_PARAM_CBANK
	.align		4
        /*0084*/ 	.byte	0x04, 0x0a
        /*0086*/ 	.short	(.L_49 - .L_48)
	.align		4
.L_48:
        /*0088*/ 	.word	index@(.nv.constant0._Z12fun_k2_speedPKdPK5pointPS1_S3_i)
        /*008c*/ 	.short	0x0380
        /*008e*/ 	.short	0x0024


	//----- nvinfo : EIATTR_SW_WAR
	.align		4
.L_49:
        /*0090*/ 	.byte	0x04, 0x36
        /*0092*/ 	.short	(.L_51 - .L_50)
.L_50:
        /*0094*/ 	.word	0x00000008
.L_51:


//--------------------- .nv.info._Z11fun_k2_distPK5pointS1_PS_i --------------------------
	.section	.nv.info._Z11fun_k2_distPK5pointS1_PS_i,"",@"SHT_CUDA_INFO"
	.sectionflags	@""
	.align	4


	//----- nvinfo : EIATTR_CUDA_API_VERSION
	.align		4
        /*0000*/ 	.byte	0x04, 0x37
        /*0002*/ 	.short	(.L_53 - .L_52)
.L_52:
        /*0004*/ 	.word	0x00000082


	//----- nvinfo : EIATTR_KPARAM_INFO
	.align		4
.L_53:
        /*0008*/ 	.byte	0x04, 0x17
        /*000a*/ 	.short	(.L_55 - .L_54)
.L_54:
        /*000c*/ 	.word	0x00000000
        /*0010*/ 	.short	0x0003
        /*0012*/ 	.short	0x0018
        /*0014*/ 	.byte	0x00, 0xf0, 0x11, 0x00


	//----- nvinfo : EIATTR_KPARAM_INFO
	.align		4
.L_55:
        /*0018*/ 	.byte	0x04, 0x17
        /*001a*/ 	.short	(.L_57 - .L_56)
.L_56:
        /*001c*/ 	.word	0x00000000
        /*0020*/ 	.short	0x0002
        /*0022*/ 	.short	0x0010
        /*0024*/ 	.byte	0x00, 0xf5, 0x21, 0x00


	//----- nvinfo : EIATTR_KPARAM_INFO
	.align		4
.L_57:
        /*0028*/ 	.byte	0x04, 0x17
        /*002a*/ 	.short	(.L_59 - .L_58)
.L_58:
        /*002c*/ 	.word	0x00000000
        /*0030*/ 	.short	0x0001
        /*0032*/ 	.short	0x0008
        /*0034*/ 	.byte	0x00, 0xf5, 0x21, 0x00


	//----- nvinfo : EIATTR_KPARAM_INFO
	.align		4
.L_59:
        /*0038*/ 	.byte	0x04, 0x17
        /*003a*/ 	.short	(.L_61 - .L_60)
.L_60:
        /*003c*/ 	.word	0x00000000
        /*0040*/ 	.short	0x0000
        /*0042*/ 	.short	0x0000
        /*0044*/ 	.byte	0x00, 0xf5, 0x21, 0x00


	//----- nvinfo : EIATTR_SPARSE_MMA_MASK
	.align		4
.L_61:
        /*0048*/ 	.byte	0x03, 0x50
        /*004a*/ 	.short	0x0000


	//----- nvinfo : EIATTR_MAXREG_COUNT
	.align		4
        /*004c*/ 	.byte	0x03, 0x1b
        /*004e*/ 	.short	0x00ff


	//----- nvinfo : EIATTR_NUM_BARRIERS
	.align		4
        /*0050*/ 	.byte	0x02, 0x4c
        /*0052*/ 	.byte	0x01
	.zero		1


	//----- nvinfo : EIATTR_MERCURY_ISA_VERSION
	.align		4
        /*0054*/ 	.byte	0x03, 0x5f
        /*0056*/ 	.short	0x0101


	//----- nvinfo : EIATTR_VRC_CTA_INIT_COUNT
	.align		4
        /*0058*/ 	.byte	0x02, 0x4a
	.zero		1
	.zero		1


	//----- nvinfo : EIATTR_EXIT_INSTR_OFFSETS
	.align		4
        /*005c*/ 	.byte	0x04, 0x1c
        /*005e*/ 	.short	(.L_63 - .L_62)


	//   ....[0]....
.L_62:
        /*0060*/ 	.word	0x00000230


	//----- nvinfo : EIATTR_CRS_STACK_SIZE
	.align		4
.L_63:
        /*0064*/ 	.byte	0x04, 0x1e
        /*0066*/ 	.short	(.L_65 - .L_64)
.L_64:
        /*0068*/ 	.word	0x00000000


	//----- nvinfo : EIATTR_CBANK_PARAM_SIZE
	.align		4
.L_65:
        /*006c*/ 	.byte	0x03, 0x19
        /*006e*/ 	.short	0x001c


	//----- nvinfo : EIATTR_PARAM_CBANK
	.align		4
        /*0070*/ 	.byte	0x04, 0x0a
        /*0072*/ 	.short	(.L_67 - .L_66)
	.align		4
.L_66:
        /*0074*/ 	.word	index@(.nv.constant0._Z11fun_k2_distPK5pointS1_PS_i)
        /*0078*/ 	.short	0x0380
        /*007a*/ 	.short	0x001c


	//----- nvinfo : EIATTR_SW_WAR
	.align		4
.L_67:
        /*007c*/ 	.byte	0x04, 0x36
        /*007e*/ 	.short	(.L_69 - .L_68)
.L_68:
        /*0080*/ 	.word	0x00000008
.L_69:


//--------------------- .nv.info._Z12fun_k1_speedPKdPK5pointPS1_i --------------------------
	.section	.nv.info._Z12fun_k1_speedPKdPK5pointPS1_i,"",@"SHT_CUDA_INFO"
	.sectionflags	@""
	.align	4


	//----- nvinfo : EIATTR_CUDA_API_VERSION
	.align		4
        /*0000*/ 	.byte	0x04, 0x37
        /*0002*/ 	.short	(.L_71 - .L_70)
.L_70:
        /*0004*/ 	.word	0x00000082


	//----- nvinfo : EIATTR_KPARAM_INFO
	.align		4
.L_71:
        /*0008*/ 	.byte	0x04, 0x17
        /*000a*/ 	.short	(.L_73 - .L_72)
.L_72:
        /*000c*/ 	.word	0x00000000
        /*0010*/ 	.short	0x0003
        /*0012*/ 	.short	0x0018
        /*0014*/ 	.byte	0x00, 0xf0, 0x11, 0x00


	//----- nvinfo : EIATTR_KPARAM_INFO
	.align		4
.L_73:
        /*0018*/ 	.byte	0x04, 0x17
        /*001a*/ 	.short	(.L_75 - .L_74)
.L_74:
        /*001c*/ 	.word	0x00000000
        /*0020*/ 	.short	0x0002
        /*0022*/ 	.short	0x0010
        /*0024*/ 	.byte	0x00, 0xf5, 0x21, 0x00


	//----- nvinfo : EIATTR_KPARAM_INFO
	.align		4
.L_75:
        /*0028*/ 	.byte	0x04, 0x17
        /*002a*/ 	.short	(.L_77 - .L_76)
.L_76:
        /*002c*/ 	.word	0x00000000
        /*0030*/ 	.short	0x0001
        /*0032*/ 	.short	0x0008
        /*0034*/ 	.byte	0x00, 0xf5, 0x21, 0x00


	//----- nvinfo : EIATTR_KPARAM_INFO
	.align		4
.L_77:
        /*0038*/ 	.byte	0x04, 0x17
        /*003a*/ 	.short	(.L_79 - .L_78)
.L_78:
        /*003c*/ 	.word	0x00000000
        /*0040*/ 	.short	0x0000
        /*0042*/ 	.short	0x0000
        /*0044*/ 	.byte	0x00, 0xf5, 0x21, 0x00


	//----- nvinfo : EIATTR_SPARSE_MMA_MASK
	.align		4
.L_79:
        /*0048*/ 	.byte	0x03, 0x50
        /*004a*/ 	.short	0x0000


	//----- nvinfo : EIATTR_MAXREG_COUNT
	.align		4
        /*004c*/ 	.byte	0x03, 0x1b
        /*004e*/ 	.short	0x00ff


	//----- nvinfo : EIATTR_NUM_BARRIERS
	.align		4
        /*0050*/ 	.byte	0x02, 0x4c
        /*0052*/ 	.byte	0x01
	.zero		1


	//----- nvinfo : EIATTR_MERCURY_ISA_VERSION
	.align		4
        /*0054*/ 	.byte	0x03, 0x5f
        /*0056*/ 	.short	0x0101


	//----- nvinfo : EIATTR_VRC_CTA_INIT_COUNT
	.align		4
        /*0058*/ 	.byte	0x02, 0x4a
	.zero		1
	.zero		1


	//----- nvinfo : EIATTR_EXIT_INSTR_OFFSETS
	.align		4
        /*005c*/ 	.byte	0x04, 0x1c
        /*005e*/ 	.short	(.L_81 - .L_80)


	//   ....[0]....
.L_80:
        /*0060*/ 	.word	0x00002650


	//   ....[1]....
        /*0064*/ 	.word	0x000026b0


	//----- nvinfo : EIATTR_CRS_STACK_SIZE
	.align		4
.L_81:
        /*0068*/ 	.byte	0x04, 0x1e
        /*006a*/ 	.short	(.L_83 - .L_82)
.L_82:
        /*006c*/ 	.word	0x00000000


	//----- nvinfo : EIATTR_CBANK_PARAM_SIZE
	.align		4
.L_83:
        /*0070*/ 	.byte	0x03, 0x19
        /*0072*/ 	.short	0x001c


	//----- nvinfo : EIATTR_PARAM_CBANK
	.align		4
        /*0074*/ 	.byte	0x04, 0x0a
        /*0076*/ 	.short	(.L_85 - .L_84)
	.align		4
.L_84:
        /*0078*/ 	.word	index@(.nv.constant0._Z12fun_k1_speedPKdPK5pointPS1_i)
        /*007c*/ 	.short	0x0380
        /*007e*/ 	.short	0x001c


	//----- nvinfo : EIATTR_SW_WAR
	.align		4
.L_85:
        /*0080*/ 	.byte	0x04, 0x36
        /*0082*/ 	.short	(.L_87 - .L_86)
.L_86:
        /*0084*/ 	.word	0x00000008
.L_87:


//--------------------- .nv.info._Z9calculateP5pointS0_PKS_S2_i --------------------------
	.section	.nv.info._Z9calculateP5pointS0_PKS_S2_i,"",@"SHT_CUDA_INFO"
	.sectionflags	@""
	.align	4


	//----- nvinfo : EIATTR_CUDA_API_VERSION
	.align		4
        /*0000*/ 	.byte	0x04, 0x37
        /*0002*/ 	.short	(.L_89 - .L_88)
.L_88:
        /*0004*/ 	.word	0x00000082


	//----- nvinfo : EIATTR_KPARAM_INFO
	.align		4
.L_89:
        /*0008*/ 	.byte	0x04, 0x17
        /*000a*/ 	.short	(.L_91 - .L_90)
.L_90:
        /*000c*/ 	.word	0x00000000
        /*0010*/ 	.short	0x0004
        /*0012*/ 	.short	0x0020
        /*0014*/ 	.byte	0x00, 0xf0, 0x11, 0x00


	//----- nvinfo : EIATTR_KPARAM_INFO
	.align		4
.L_91:
        /*0018*/ 	.byte	0x04, 0x17
        /*001a*/ 	.short	(.L_93 - .L_92)
.L_92:
        /*001c*/ 	.word	0x00000000
        /*0020*/ 	.short	0x0003
        /*0022*/ 	.short	0x0018
        /*0024*/ 	.byte	0x00, 0xf5, 0x21, 0x00


	//----- nvinfo : EIATTR_KPARAM_INFO
	.align		4
.L_93:
        /*0028*/ 	.byte	0x04, 0x17
        /*002a*/ 	.short	(.L_95 - .L_94)
.L_94:
        /*002c*/ 	.word	0x00000000
        /*0030*/ 	.short	0x0002
        /*0032*/ 	.short	0x0010
        /*0034*/ 	.byte	0x00, 0xf5, 0x21, 0x00


	//----- nvinfo : EIATTR_KPARAM_INFO
	.align		4
.L_95:
        /*0038*/ 	.byte	0x04, 0x17
        /*003a*/ 	.short	(.L_97 - .L_96)
.L_96:
        /*003c*/ 	.word	0x00000000
        /*0040*/ 	.short	0x0001
        /*0042*/ 	.short	0x0008
        /*0044*/ 	.byte	0x00, 0xf5, 0x21, 0x00


	//----- nvinfo : EIATTR_KPARAM_INFO
	.align		4
.L_97:
        /*0048*/ 	.byte	0x04, 0x17
        /*004a*/ 	.short	(.L_99 - .L_98)
.L_98:
        /*004c*/ 	.word	0x00000000
        /*0050*/ 	.short	0x0000
        /*0052*/ 	.short	0x0000
        /*0054*/ 	.byte	0x00, 0xf5, 0x21, 0x00


	//----- nvinfo : EIATTR_SPARSE_MMA_MASK
	.align		4
.L_99:
        /*0058*/ 	.byte	0x03, 0x50
        /*005a*/ 	.short	0x0000


	//----- nvinfo : EIATTR_MAXREG_COUNT
	.align		4
        /*005c*/ 	.byte	0x03, 0x1b
        /*005e*/ 	.short	0x00ff


	//----- nvinfo : EIATTR_MERCURY_ISA_VERSION
	.align		4
        /*0060*/ 	.byte	0x03, 0x5f
        /*0062*/ 	.short	0x0101


	//----- nvinfo : EIATTR_VRC_CTA_INIT_COUNT
	.align		4
        /*0064*/ 	.byte	0x02, 0x4a
	.zero		1
	.zero		1


	//----- nvinfo : EIATTR_EXIT_INSTR_OFFSETS
	.align		4
        /*0068*/ 	.byte	0x04, 0x1c
        /*006a*/ 	.short	(.L_101 - .L_100)


	//   ....[0]....
.L_100:
        /*006c*/ 	.word	0x00000070


	//   ....[1]....
        /*0070*/ 	.word	0x000002b0


	//----- nvinfo : EIATTR_CBANK_PARAM_SIZE
	.align		4
.L_101:
        /*0074*/ 	.byte	0x03, 0x19
        /*0076*/ 	.short	0x0024


	//----- nvinfo : EIATTR_PARAM_CBANK
	.align		4
        /*0078*/ 	.byte	0x04, 0x0a
        /*007a*/ 	.short	(.L_103 - .L_102)
	.align		4
.L_102:
        /*007c*/ 	.word	index@(.nv.constant0._Z9calculateP5pointS0_PKS_S2_i)
        /*0080*/ 	.short	0x0380
        /*0082*/ 	.short	0x0024


	//----- nvinfo : EIATTR_SW_WAR
	.align		4
.L_103:
        /*0084*/ 	.byte	0x04, 0x36
        /*0086*/ 	.short	(.L_105 - .L_104)
.L_104:
        /*0088*/ 	.word	0x00000008
.L_105:


//--------------------- .nv.callgraph             --------------------------
	.section	.nv.callgraph,"",@"SHT_CUDA_CALLGRAPH"
	.align	4
	.sectionentsize	8
	.align		4
        /*0000*/ 	.word	0x00000000
	.align		4
        /*0004*/ 	.word	0xffffffff
	.align		4
        /*0008*/ 	.word	0x00000000
	.align		4
        /*000c*/ 	.word	0xfffffffe
	.align		4
        /*0010*/ 	.word	0x00000000
	.align		4
        /*0014*/ 	.word	0xfffffffd
	.align		4
        /*0018*/ 	.word	0x00000000
	.align		4
        /*001c*/ 	.word	0xfffffffc


//--------------------- .text._Z12fun_k2_speedPKdPK5pointPS1_S3_i --------------------------
	.section	.text._Z12fun_k2_speedPKdPK5pointPS1_S3_i,"ax",@progbits
	.align	128
        .global         _Z12fun_k2_speedPKdPK5pointPS1_S3_i
        .type           _Z12fun_k2_speedPKdPK5pointPS1_S3_i,@function
        .size           _Z12fun_k2_speedPKdPK5pointPS1_S3_i,(.L_x_90 - _Z12fun_k2_speedPKdPK5pointPS1_S3_i)
        .other          _Z12fun_k2_speedPKdPK5pointPS1_S3_i,@"STO_CUDA_ENTRY STV_DEFAULT"
_Z12fun_k2_speedPKdPK5pointPS1_S3_i:
.text._Z12fun_k2_speedPKdPK5pointPS1_S3_i:
[----:B------:R-:W-:Y:S01]  /*0000*/  LDC R1, c[0x0][0x37c] ;  /* 0x0000df00ff017b82 */ /* 0x000fe20000000800 */
[----:B------:R-:W0:Y:S07]  /*0010*/  S2R R26, SR_TID.X ;  /* 0x00000000001a7919 */ /* 0x000e2e0000002100 */
[----:B------:R-:W0:Y:S01]  /*0020*/  S2UR UR4, SR_CTAID.X ;  /* 0x00000000000479c3 */ /* 0x000e220000002500 */
[----:B------:R-:W1:Y:S01]  /*0030*/  LDCU UR5, c[0x0][0x3a0] ;  /* 0x00007400ff0577ac */ /* 0x000e620008000800 */
[----:B------:R-:W2:Y:S06]  /*0040*/  LDCU.64 UR12, c[0x0][0x358] ;  /* 0x00006b00ff0c77ac */ /* 0x000eac0008000a00 */
[----:B------:R-:W0:Y:S02]  /*0050*/  LDC R27, c[0x0][0x360] ;  /* 0x0000d800ff1b7b82 */ /* 0x000e240000000800 */
[----:B0-----:R-:W-:-:S05]  /*0060*/  IMAD R5, R27, UR4, R26 ;  /* 0x000000041b057c24 */ /* 0x001fca000f8e021a */
[----:B-1----:R-:W-:-:S13]  /*0070*/  ISETP.GE.AND P0, PT, R5, UR5, PT ;  /* 0x0000000505007c0c */ /* 0x002fda000bf06270 */
[----:B------:R-:W0:Y:S08]  /*0080*/  @!P0 LDC.64 R8, c[0x0][0x398] ;  /* 0x0000e600ff088b82 */ /* 0x000e300000000a00 */
[----:B------:R-:W1:Y:S01]  /*0090*/  @!P0 LDC.64 R6, c[0x0][0x388] ;  /* 0x0000e200ff068b82 */ /* 0x000e620000000a00 */
[----:B0-----:R-:W-:-:S05]  /*00a0*/  @!P0 IMAD.WIDE R8, R5, 0x18, R8 ;  /* 0x0000001805088825 */ /* 0x001fca00078e0208 */
[----:B--2---:R-:W2:Y:S04]  /*00b0*/  @!P0 LDG.E.64 R2, desc[UR12][R8.64] ;  /* 0x0000000c08028981 */ /* 0x004ea8000c1e1b00 */
[----:B------:R-:W3:Y:S04]  /*00c0*/  @!P0 LDG.E.64 R16, desc[UR12][R8.64+0x10] ;  /* 0x0000100c08108981 */ /* 0x000ee8000c1e1b00 */
[----:B------:R0:W4:Y:S01]  /*00d0*/  @!P0 LDG.E.64 R10, desc[UR12][R8.64+0x8] ;  /* 0x0000080c080a8981 */ /* 0x000122000c1e1b00 */
[----:B------:R-:W-:Y:S01]  /*00e0*/  UISETP.GE.AND UP0, UPT, UR5, 0x1, UPT ;  /* 0x000000010500788c */ /* 0x000fe2000bf06270 */
[----:B------:R-:W-:-:S02]  /*00f0*/  @!P0 IMAD.MOV.U32 R28, RZ, RZ, -0x66666666 ;  /* 0x9999999aff1c8424 */ /* 0x000fc400078e00ff */
[----:B------:R-:W-:Y:S02]  /*0100*/  @!P0 IMAD.MOV.U32 R29, RZ, RZ, 0x3fb99999 ;  /* 0x3fb99999ff1d8424 */ /* 0x000fe400078e00ff */
[----:B-1----:R-:W-:-:S04]  /*0110*/  @!P0 IMAD.WIDE R6, R5, 0x18, R6 ;  /* 0x0000001805068825 */ /* 0x002fc800078e0206 */
[----:B------:R-:W-:Y:S01]  /*0120*/  IMAD.MOV.U32 R18, RZ, RZ, 0x0 ;  /* 0x00000000ff127424 */ /* 0x000fe200078e00ff */
[----:B------:R-:W5:Y:S01]  /*0130*/  @!P0 LDG.E.64 R12, desc[UR12][R6.64] ;  /* 0x0000000c060c8981 */ /* 0x000f62000c1e1b00 */
[----:B------:R-:W-:Y:S01]  /*0140*/  IMAD.MOV.U32 R19, RZ, RZ, 0x7ff80000 ;  /* 0x7ff80000ff137424 */ /* 0x000fe200078e00ff */
[----:B0-----:R-:W-:Y:S02]  /*0150*/  CS2R R8, SRZ ;  /* 0x0000000000087805 */ /* 0x001fe4000001ff00 */
[----:B------:R-:W5:Y:S04]  /*0160*/  @!P0 LDG.E.64 R14, desc[UR12][R6.64+0x8] ;  /* 0x0000080c060e8981 */ /* 0x000f68000c1e1b00 */
[----:B------:R0:W5:Y:S02]  /*0170*/  @!P0 LDG.E.64 R24, desc[UR12][R6.64+0x10] ;  /* 0x0000100c06188981 */ /* 0x000164000c1e1b00 */
[----:B0-----:R-:W-:Y:S01]  /*0180*/  CS2R R6, SRZ ;  /* 0x0000000000067805 */ /* 0x001fe2000001ff00 */
[----:B--2---:R-:W-:-:S02]  /*0190*/  @!P0 DMUL R20, R2, 0.5 ;  /* 0x3fe0000002148828 */ /* 0x004fc40000000000 */
[----:B---3--:R-:W-:Y:S02]  /*01a0*/  @!P0 DMUL R22, R16, 0.5 ;  /* 0x3fe0000010168828 */ /* 0x008fe40000000000 */
[----:B----4-:R-:W-:Y:S01]  /*01b0*/  @!P0 DMUL R10, R10, 0.5 ;  /* 0x3fe000000a0a8828 */ /* 0x010fe20000000000 */
[----:B------:R-:W-:Y:S02]  /*01c0*/  IMAD.MOV.U32 R2, RZ, RZ, 0x0 ;  /* 0x00000000ff027424 */ /* 0x000fe400078e00ff */
[----:B------:R-:W-:Y:S01]  /*01d0*/  IMAD.MOV.U32 R3, RZ, RZ, 0x7ff80000 ;  /* 0x7ff80000ff037424 */ /* 0x000fe200078e00ff */
[-C--:B------:R-:W-:Y:S01]  /*01e0*/  @!P0 DMUL R2, R20, R28.reuse ;  /* 0x0000001c14028228 */ /* 0x080fe20000000000 */
[----:B------:R-:W-:Y:S01]  /*01f0*/  IMAD.MOV.U32 R16, RZ, RZ, 0x0 ;  /* 0x00000000ff107424 */ /* 0x000fe200078e00ff */
[-C--:B------:R-:W-:Y:S01]  /*0200*/  @!P0 DMUL R18, R22, R28.reuse ;  /* 0x0000001c16128228 */ /* 0x080fe20000000000 */
[----:B------:R-:W-:Y:S01]  /*0210*/  IMAD.MOV.U32 R17, RZ, RZ, 0x7ff80000 ;  /* 0x7ff80000ff117424 */ /* 0x000fe200078e00ff */
[----:B------:R-:W-:Y:S01]  /*0220*/  @!P0 DMUL R16, R10, R28 ;  /* 0x0000001c0a108228 */ /* 0x000fe20000000000 */
[----:B------:R-:W-:Y:S01]  /*0230*/  CS2R R10, SRZ ;  /* 0x00000000000a7805 */ /* 0x000fe2000001ff00 */
[----:B------:R-:W-:Y:S09]  /*0240*/  BRA.U !UP0, `(.L_x_0) ;  /* 0x0000001508647547 */ /* 0x000ff2000b800000 */
[----:B------:R-:W0:Y:S01]  /*0250*/  S2R R7, SR_CgaCtaId ;  /* 0x0000000000077919 */ /* 0x000e220000008800 */
[----:B------:R-:W-:Y:S01]  /*0260*/  MOV R0, 0x400 ;  /* 0x0000040000007802 */ /* 0x000fe20000000f00 */
[----:B-----5:R-:W-:Y:S01]  /*0270*/  DADD R12, R12, R2 ;  /* 0x000000000c0c7229 */ /* 0x020fe20000000002 */
[----:B------:R-:W-:Y:S01]  /*0280*/  CS2R R10, SRZ ;  /* 0x00000000000a7805 */ /* 0x000fe2000001ff00 */
[----:B------:R-:W-:Y:S01]  /*0290*/  DADD R14, R14, R16 ;  /* 0x000000000e0e7229 */ /* 0x000fe20000000010 */
[C---:B------:R-:W-:Y:S01]  /*02a0*/  IADD3 R4, PT, PT, R0.reuse, 0x1000, RZ ;  /* 0x0000100000047810 */ /* 0x040fe20007ffe0ff */
[----:B------:R-:W-:Y:S01]  /*02b0*/  VIADD R2, R0, 0x400 ;  /* 0x0000040000027836 */ /* 0x000fe20000000000 */
[----:B------:R-:W-:Y:S01]  /*02c0*/  DADD R24, R24, R18 ;  /* 0x0000000018187229 */ /* 0x000fe20000000012 */
[----:B------:R-:W-:Y:S02]  /*02d0*/  CS2R R8, SRZ ;  /* 0x0000000000087805 */ /* 0x000fe4000001ff00 */
[----:B0-----:R-:W-:-:S02]  /*02e0*/  LEA R3, R7, R0, 0x18 ;  /* 0x0000000007037211 */ /* 0x001fc400078ec0ff */
[C---:B------:R-:W-:Y:S02]  /*02f0*/  LEA R17, R7.reuse, R2, 0x18 ;  /* 0x0000000207117211 */ /* 0x040fe400078ec0ff */
[----:B------:R-:W-:Y:S01]  /*0300*/  LEA R19, R7, R4, 0x18 ;  /* 0x0000000407137211 */ /* 0x000fe200078ec0ff */
[----:B------:R-:W-:Y:S01]  /*0310*/  IMAD.MOV.U32 R4, RZ, RZ, RZ ;  /* 0x000000ffff047224 */ /* 0x000fe200078e00ff */
[----:B------:R-:W-:Y:S01]  /*0320*/  CS2R R6, SRZ ;  /* 0x0000000000067805 */ /* 0x000fe2000001ff00 */
[C---:B------:R-:W-:Y:S02]  /*0330*/  IMAD R3, R26.reuse, 0x8, R3 ;  /* 0x000000081a037824 */ /* 0x040fe400078e0203 */
[C---:B------:R-:W-:Y:S02]  /*0340*/  IMAD R2, R26.reuse, 0x18, R17 ;  /* 0x000000181a027824 */ /* 0x040fe400078e0211 */
[----:B------:R-:W-:-:S07]  /*0350*/  IMAD R0, R26, 0x18, R19 ;  /* 0x000000181a007824 */ /* 0x000fce00078e0213 */
.L_x_24:
[----:B------:R-:W0:Y:S01]  /*0360*/  LDC.64 R16, c[0x0][0x380] ;  /* 0x0000e000ff107b82 */ /* 0x000e220000000a00 */
[----:B------:R-:W-:-:S07]  /*0370*/  IMAD.IADD R21, R26, 0x1, R4 ;  /* 0x000000011a157824 */ /* 0x000fce00078e0204 */
[----:B------:R-:W1:Y:S08]  /*0380*/  LDC.64 R18, c[0x0][0x388] ;  /* 0x0000e200ff127b82 */ /* 0x000e700000000a00 */
[----:B------:R-:W2:Y:S01]  /*0390*/  LDC.64 R32, c[0x0][0x398] ;  /* 0x0000e600ff207b82 */ /* 0x000ea20000000a00 */
[----:B0-----:R-:W-:-:S06]  /*03a0*/  IMAD.WIDE R16, R21, 0x8, R16 ;  /* 0x0000000815107825 */ /* 0x001fcc00078e0210 */
[----:B------:R-:W3:Y:S01]  /*03b0*/  LDG.E.64 R16, desc[UR12][R16.64] ;  /* 0x0000000c10107981 */ /* 0x000ee2000c1e1b00 */
[----:B-1----:R-:W-:-:S05]  /*03c0*/  IMAD.WIDE R18, R21, 0x18, R18 ;  /* 0x0000001815127825 */ /* 0x002fca00078e0212 */
[----:B------:R-:W4:Y:S01]  /*03d0*/  LDG.E.64 R22, desc[UR12][R18.64+0x8] ;  /* 0x0000080c12167981 */ /* 0x000f22000c1e1b00 */
[----:B--2---:R-:W-:-:S03]  /*03e0*/  IMAD.WIDE R32, R21, 0x18, R32 ;  /* 0x0000001815207825 */ /* 0x004fc600078e0220 */
[----:B------:R-:W2:Y:S04]  /*03f0*/  LDG.E.64 R30, desc[UR12][R18.64+0x10] ;  /* 0x0000100c121e7981 */ /* 0x000ea8000c1e1b00 */
[----:B------:R-:W5:Y:S04]  /*0400*/  LDG.E.64 R20, desc[UR12][R18.64] ;  /* 0x0000000c12147981 */ /* 0x000f68000c1e1b00 */
[----:B------:R-:W5:Y:S04]  /*0410*/  LDG.E.64 R34, desc[UR12][R32.64] ;  /* 0x0000000c20227981 */ /* 0x000f68000c1e1b00 */
[----:B------:R-:W5:Y:S04]  /*0420*/  LDG.E.64 R36, desc[UR12][R32.64+0x8] ;  /* 0x0000080c20247981 */ /* 0x000f68000c1e1b00 */
[----:B------:R-:W5:Y:S01]  /*0430*/  LDG.E.64 R38, desc[UR12][R32.64+0x10] ;  /* 0x0000100c20267981 */ /* 0x000f62000c1e1b00 */
[----:B------:R-:W-:Y:S01]  /*0440*/  ISETP.NE.AND P0, PT, R27, 0x1, PT ;  /* 0x000000011b00780c */ /* 0x000fe20003f05270 */
[----:B------:R-:W-:-:S02]  /*0450*/  IMAD.MOV.U32 R29, RZ, RZ, RZ ;  /* 0x000000ffff1d7224 */ /* 0x000fc400078e00ff */
[----:B---3--:R0:W-:Y:S04]  /*0460*/  STS.64 [R3], R16 ;  /* 0x0000001003007388 */ /* 0x0081e80000000a00 */
[----:B----4-:R0:W-:Y:S04]  /*0470*/  STS.64 [R2+0x8], R22 ;  /* 0x0000081602007388 */ /* 0x0101e80000000a00 */
[----:B--2---:R0:W-:Y:S04]  /*0480*/  STS.64 [R2+0x10], R30 ;  /* 0x0000101e02007388 */ /* 0x0041e80000000a00 */
[----:B-----5:R0:W-:Y:S04]  /*0490*/  STS.64 [R2], R20 ;  /* 0x0000001402007388 */ /* 0x0201e80000000a00 */
[----:B------:R0:W-:Y:S04]  /*04a0*/  STS.64 [R0], R34 ;  /* 0x0000002200007388 */ /* 0x0001e80000000a00 */
[----:B------:R0:W-:Y:S04]  /*04b0*/  STS.64 [R0+0x8], R36 ;  /* 0x0000082400007388 */ /* 0x0001e80000000a00 */
[----:B------:R0:W-:Y:S01]  /*04c0*/  STS.64 [R0+0x10], R38 ;  /* 0x0000102600007388 */ /* 0x0001e20000000a00 */
[----:B------:R-:W-:Y:S06]  /*04d0*/  BAR.SYNC.DEFER_BLOCKING 0x0 ;  /* 0x0000000000007b1d */ /* 0x000fec0000010000 */
[----:B------:R-:W-:Y:S05]  /*04e0*/  @!P0 BRA `(.L_x_1) ;  /* 0x0000000c00088947 */ /* 0x000fea0003800000 */
[----:B------:R-:W1:Y:S01]  /*04f0*/  LDCU UR11, c[0x0][0x3a0] ;  /* 0x00007400ff0b77ac */ /* 0x000e620008000800 */
[----:B------:R-:W-:-:S05]  /*0500*/  UMOV UR4, URZ ;  /* 0x000000ff00047c82 */ /* 0x000fca0008000000 */
.L_x_16:
[----:B------:R-:W2:Y:S01]  /*0510*/  S2UR UR6, SR_CgaCtaId ;  /* 0x00000000000679c3 */ /* 0x000ea20000008800 */
[----:B------:R-:W-:Y:S01]  /*0520*/  VIADD R28, R4, UR4 ;  /* 0x00000004041c7c36 */ /* 0x000fe20008000000 */
[----:B------:R-:W-:Y:S02]  /*0530*/  UMOV UR5, 0x400 ;  /* 0x0000040000057882 */ /* 0x000fe40000000000 */
[----:B------:R-:W-:Y:S02]  /*0540*/  UIADD3 UR8, UPT, UPT, UR5, 0x400, URZ ;  /* 0x0000040005087890 */ /* 0x000fe4000fffe0ff */
[----:B-1----:R-:W-:Y:S01]  /*0550*/  ISETP.GE.AND P0, PT, R28, UR11, PT ;  /* 0x0000000b1c007c0c */ /* 0x002fe2000bf06270 */
[----:B------:R-:W-:Y:S02]  /*0560*/  UIADD3 UR9, UPT, UPT, UR5, 0x1000, URZ ;  /* 0x0000100005097890 */ /* 0x000fe4000fffe0ff */
[----:B--2---:R-:W-:Y:S02]  /*0570*/  ULEA UR7, UR6, UR5, 0x18 ;  /* 0x0000000506077291 */ /* 0x004fe4000f8ec0ff */
[----:B------:R-:W-:-:S02]  /*0580*/  ULEA UR8, UR6, UR8, 0x18 ;  /* 0x0000000806087291 */ /* 0x000fc4000f8ec0ff */
[----:B------:R-:W-:Y:S02]  /*0590*/  ULEA UR9, UR6, UR9, 0x18 ;  /* 0x0000000906097291 */ /* 0x000fe4000f8ec0ff */
[----:B------:R-:W-:Y:S02]  /*05a0*/  ULEA UR5, UR4, UR7, 0x3 ;  /* 0x0000000704057291 */ /* 0x000fe4000f8e18ff */
[----:B------:R-:W-:Y:S02]  /*05b0*/  UIMAD UR8, UR4, 0x18, UR8 ;  /* 0x00000018040878a4 */ /* 0x000fe4000f8e0208 */
[----:B------:R-:W-:Y:S01]  /*05c0*/  UIMAD UR9, UR4, 0x18, UR9 ;  /* 0x00000018040978a4 */ /* 0x000fe2000f8e0209 */
[----:B------:R-:W-:Y:S11]  /*05d0*/  @P0 BRA `(.L_x_2) ;  /* 0x0000000400540947 */ /* 0x000ff60003800000 */
[----:B------:R-:W-:Y:S01]  /*05e0*/  ISETP.NE.AND P0, PT, R28, R5, PT ;  /* 0x000000051c00720c */ /* 0x000fe20003f05270 */
[----:B------:R-:W-:Y:S01]  /*05f0*/  BSSY.RECONVERGENT B0, `(.L_x_3) ;  /* 0x0000014000007945 */ /* 0x000fe20003800200 */
[----:B0-----:R-:W-:Y:S02]  /*0600*/  CS2R R30, SRZ ;  /* 0x00000000001e7805 */ /* 0x001fe4000001ff00 */
[----:B------:R-:W-:Y:S02]  /*0610*/  CS2R R32, SRZ ;  /* 0x0000000000207805 */ /* 0x000fe4000001ff00 */
[----:B------:R-:W-:-:S07]  /*0620*/  CS2R R34, SRZ ;  /* 0x0000000000227805 */ /* 0x000fce000001ff00 */
[----:B------:R-:W-:Y:S05]  /*0630*/  @!P0 BRA `(.L_x_4) ;  /* 0x00000000003c8947 */ /* 0x000fea0003800000 */
[----:B------:R-:W0:Y:S01]  /*0640*/  LDS.128 R16, [UR9] ;  /* 0x00000009ff107984 */ /* 0x000e220008000c00 */
[----:B------:R-:W-:Y:S01]  /*0650*/  UMOV UR6, 0x9999999a ;  /* 0x9999999a00067882 */ /* 0x000fe20000000000 */
[----:B------:R-:W-:Y:S02]  /*0660*/  UMOV UR7, 0x3fb99999 ;  /* 0x3fb9999900077882 */ /* 0x000fe40000000000 */
[----:B------:R-:W1:Y:S04]  /*0670*/  LDS.64 R32, [UR9+0x10] ;  /* 0x00001009ff207984 */ /* 0x000e680008000a00 */
[----:B------:R-:W2:Y:S04]  /*0680*/  LDS.128 R20, [UR8] ;  /* 0x00000008ff147984 */ /* 0x000ea80008000c00 */
[----:B------:R-:W3:Y:S01]  /*0690*/  LDS.64 R30, [UR8+0x10] ;  /* 0x00001008ff1e7984 */ /* 0x000ee20008000a00 */
[----:B0-----:R-:W-:-:S02]  /*06a0*/  DMUL R16, R16, 0.5 ;  /* 0x3fe0000010107828 */ /* 0x001fc40000000000 */
[----:B------:R-:W-:Y:S02]  /*06b0*/  DMUL R18, R18, 0.5 ;  /* 0x3fe0000012127828 */ /* 0x000fe40000000000 */
[----:B-1----:R-:W-:-:S04]  /*06c0*/  DMUL R32, R32, 0.5 ;  /* 0x3fe0000020207828 */ /* 0x002fc80000000000 */
[----:B--2---:R-:W-:Y:S02]  /*06d0*/  DFMA R16, R16, UR6, R20 ;  /* 0x0000000610107c2b */ /* 0x004fe40008000014 */
[----:B------:R-:W-:Y:S02]  /*06e0*/  DFMA R18, R18, UR6, R22 ;  /* 0x0000000612127c2b */ /* 0x000fe40008000016 */
[----:B---3--:R-:W-:-:S04]  /*06f0*/  DFMA R34, R32, UR6, R30 ;  /* 0x0000000620227c2b */ /* 0x008fc8000800001e */
[----:B------:R-:W-:Y:S02]  /*0700*/  DADD R30, R12, -R16 ;  /* 0x000000000c1e7229 */ /* 0x000fe40000000810 */
[----:B------:R-:W-:Y:S02]  /*0710*/  DADD R32, R14, -R18 ;  /* 0x000000000e207229 */ /* 0x000fe40000000812 */
[----:B------:R-:W-:-:S11]  /*0720*/  DADD R34, R24, -R34 ;  /* 0x0000000018227229 */ /* 0x000fd60000000822 */
.L_x_4:
[----:B------:R-:W-:Y:S05]  /*0730*/  BSYNC.RECONVERGENT B0 ;  /* 0x0000000000007941 */ /* 0x000fea0003800200 */
.L_x_3:
[----:B------:R-:W-:Y:S01]  /*0740*/  DMUL R16, R32, R32 ;  /* 0x0000002020107228 */ /* 0x000fe20000000000 */
[----:B------:R-:W-:Y:S01]  /*0750*/  UMOV UR6, 0x9ee75617 ;  /* 0x9ee7561700067882 */ /* 0x000fe20000000000 */
[----:B------:R-:W-:Y:S01]  /*0760*/  UMOV UR7, 0x3cd203af ;  /* 0x3cd203af00077882 */ /* 0x000fe20000000000 */
[----:B------:R-:W-:Y:S01]  /*0770*/  MOV R36, 0x0 ;  /* 0x0000000000247802 */ /* 0x000fe20000000f00 */
[----:B------:R-:W-:Y:S01]  /*0780*/  UMOV UR10, UR7 ;  /* 0x00000007000a7c82 */ /* 0x000fe20008000000 */
[----:B------:R-:W-:Y:S01]  /*0790*/  IMAD.MOV.U32 R37, RZ, RZ, 0x3fd80000 ;  /* 0x3fd80000ff257424 */ /* 0x000fe200078e00ff */
[----:B------:R-:W-:Y:S01]  /*07a0*/  BSSY.RECONVERGENT B0, `(.L_x_5) ;  /* 0x000001b000007945 */ /* 0x000fe20003800200 */
[----:B------:R-:W-:Y:S01]  /*07b0*/  IMAD.U32 R19, RZ, RZ, UR10 ;  /* 0x0000000aff137e24 */ /* 0x000fe2000f8e00ff */
[----:B------:R-:W-:-:S08]  /*07c0*/  DFMA R16, R30, R30, R16 ;  /* 0x0000001e1e10722b */ /* 0x000fd00000000010 */
[----:B------:R-:W-:-:S08]  /*07d0*/  DFMA R16, R34, R34, R16 ;  /* 0x000000222210722b */ /* 0x000fd00000000010 */
[----:B------:R-:W-:Y:S02]  /*07e0*/  DSETP.MAX.AND P0, P1, R16, UR6, PT ;  /* 0x0000000610007e2a */ /* 0x000fe4000b90f000 */
[----:B------:R-:W-:-:S04]  /*07f0*/  IMAD.MOV.U32 R18, RZ, RZ, R17 ;  /* 0x000000ffff127224 */ /* 0x000fc800078e0011 */
[----:B------:R-:W-:Y:S02]  /*0800*/  SEL R38, R16, UR6, P0 ;  /* 0x0000000610267c07 */ /* 0x000fe40008000000 */
[----:B------:R-:W-:-:S06]  /*0810*/  FSEL R39, R18, UR10, P0 ;  /* 0x0000000a12277c08 */ /* 0x000fcc0008000000 */
[----:B------:R-:W-:-:S04]  /*0820*/  @P1 LOP3.LUT R39, R19, 0x80000, RZ, 0xfc, !PT ;  /* 0x0008000013271812 */ /* 0x000fc800078efcff */
[----:B------:R-:W0:Y:S01]  /*0830*/  MUFU.RSQ64H R19, R39 ;  /* 0x0000002700137308 */ /* 0x000e220000001c00 */
[----:B------:R-:W-:-:S05]  /*0840*/  VIADD R18, R39, 0xfcb00000 ;  /* 0xfcb0000027127836 */ /* 0x000fca0000000000 */
[----:B------:R-:W-:Y:S01]  /*0850*/  ISETP.GE.U32.AND P0, PT, R18, 0x7ca00000, PT ;  /* 0x7ca000001200780c */ /* 0x000fe20003f06070 */
[----:B0-----:R-:W-:-:S08]  /*0860*/  DMUL R16, R18, R18 ;  /* 0x0000001212107228 */ /* 0x001fd00000000000 */
[----:B------:R-:W-:-:S08]  /*0870*/  DFMA R16, R38, -R16, 1 ;  /* 0x3ff000002610742b */ /* 0x000fd00000000810 */
[----:B------:R-:W-:Y:S02]  /*0880*/  DFMA R36, R16, R36, 0.5 ;  /* 0x3fe000001024742b */ /* 0x000fe40000000024 */
[----:B------:R-:W-:-:S08]  /*0890*/  DMUL R16, R18, R16 ;  /* 0x0000001012107228 */ /* 0x000fd00000000000 */
[----:B------:R-:W-:-:S08]  /*08a0*/  DFMA R36, R36, R16, R18 ;  /* 0x000000102424722b */ /* 0x000fd00000000012 */
[----:B------:R-:W-:Y:S02]  /*08b0*/  DMUL R16, R38, R36 ;  /* 0x0000002426107228 */ /* 0x000fe40000000000 */
[----:B------:R-:W-:Y:S02]  /*08c0*/  VIADD R23, R37, 0xfff00000 ;  /* 0xfff0000025177836 */ /* 0x000fe40000000000 */
[----:B------:R-:W-:-:S04]  /*08d0*/  IMAD.MOV.U32 R22, RZ, RZ, R36 ;  /* 0x000000ffff167224 */ /* 0x000fc800078e0024 */
[----:B------:R-:W-:-:S08]  /*08e0*/  DFMA R20, R16, -R16, R38 ;  /* 0x800000101014722b */ /* 0x000fd00000000026 */
[----:B------:R-:W-:Y:S01]  /*08f0*/  DFMA R40, R20, R22, R16 ;  /* 0x000000161428722b */ /* 0x000fe20000000010 */
[----:B------:R-:W-:Y:S10]  /*0900*/  @!P0 BRA `(.L_x_6) ;  /* 0x0000000000108947 */ /* 0x000ff40003800000 */
[----:B------:R-:W-:Y:S01]  /*0910*/  IMAD.MOV.U32 R22, RZ, RZ, R36 ;  /* 0x000000ffff167224 */ /* 0x000fe200078e0024 */
[----:B------:R-:W-:Y:S01]  /*0920*/  MOV R36, 0x950 ;  /* 0x0000095000247802 */ /* 0x000fe20000000f00 */
[----:B------:R-:W-:-:S07]  /*0930*/  IMAD.MOV.U32 R19, RZ, RZ, R39 ;  /* 0x000000ffff137224 */ /* 0x000fce00078e0027 */
[----:B------:R-:W-:Y:S05]  /*0940*/  CALL.REL.NOINC `($__internal_1_$__cuda_sm20_dsqrt_rn_f64_mediumpath_v1) ;  /* 0x0000001000647944 */ /* 0x000fea0003c00000 */
.L_x_6:
[----:B------:R-:W-:Y:S05]  /*0950*/  BSYNC.RECONVERGENT B0 ;  /* 0x0000000000007941 */ /* 0x000fea0003800200 */
.L_x_5:
[-C--:B------:R-:W-:Y:S01]  /*0960*/  DMUL R16, R40, R40.reuse ;  /* 0x0000002828107228 */ /* 0x080fe20000000000 */
[----:B------:R-:W-:Y:S07]  /*0970*/  BSSY.RECONVERGENT B0, `(.L_x_7) ;  /* 0x000000f000007945 */ /* 0x000fee0003800200 */
[----:B------:R-:W-:-:S06]  /*0980*/  DMUL R16, R16, R40 ;  /* 0x0000002810107228 */ /* 0x000fcc0000000000 */
[----:B------:R-:W0:Y:S04]  /*0990*/  MUFU.RCP64H R19, R17 ;  /* 0x0000001100137308 */ /* 0x000e280000001800 */
[----:B------:R-:W-:-:S05]  /*09a0*/  VIADD R18, R17, 0x300402 ;  /* 0x0030040211127836 */ /* 0x000fca0000000000 */
[----:B------:R-:W-:Y:S01]  /*09b0*/  FSETP.GEU.AND P0, PT, |R18|, 5.8789094863358348022e-39, PT ;  /* 0x004004021200780b */ /* 0x000fe20003f0e200 */
[----:B0-----:R-:W-:-:S08]  /*09c0*/  DFMA R20, -R16, R18, 1 ;  /* 0x3ff000001014742b */ /* 0x001fd00000000112 */
[----:B------:R-:W-:-:S08]  /*09d0*/  DFMA R20, R20, R20, R20 ;  /* 0x000000141414722b */ /* 0x000fd00000000014 */
[----:B------:R-:W-:-:S08]  /*09e0*/  DFMA R20, R18, R20, R18 ;  /* 0x000000141214722b */ /* 0x000fd00000000012 */
[----:B------:R-:W-:-:S08]  /*09f0*/  DFMA R22, -R16, R20, 1 ;  /* 0x3ff000001016742b */ /* 0x000fd00000000114 */
[----:B------:R-:W-:Y:S01]  /*0a00*/  DFMA R18, R20, R22, R20 ;  /* 0x000000161412722b */ /* 0x000fe20000000014 */
[----:B------:R-:W-:Y:S10]  /*0a10*/  @P0 BRA `(.L_x_8) ;  /* 0x0000000000100947 */ /* 0x000ff40003800000 */
[----:B------:R-:W-:Y:S02]  /*0a20*/  LOP3.LUT R18, R17, 0x7fffffff, RZ, 0xc0, !PT ;  /* 0x7fffffff11127812 */ /* 0x000fe400078ec0ff */
[----:B------:R-:W-:-:S03]  /*0a30*/  MOV R20, 0xa60 ;  /* 0x00000a6000147802 */ /* 0x000fc60000000f00 */
[----:B------:R-:W-:-:S07]  /*0a40*/  VIADD R18, R18, 0xfff00000 ;  /* 0xfff0000012127836 */ /* 0x000fce0000000000 */
[----:B------:R-:W-:Y:S05]  /*0a50*/  CALL.REL.NOINC `($__internal_0_$__cuda_sm20_dblrcp_rn_slowpath_v3) ;  /* 0x0000000c00807944 */ /* 0x000fea0003c00000 */
.L_x_8:
[----:B------:R-:W-:Y:S05]  /*0a60*/  BSYNC.RECONVERGENT B0 ;  /* 0x0000000000007941 */ /* 0x000fea0003800200 */
.L_x_7:
[----:B------:R-:W0:Y:S01]  /*0a70*/  LDS.64 R16, [UR5] ;  /* 0x00000005ff107984 */ /* 0x000e220008000a00 */
[C---:B------:R-:W-:Y:S01]  /*0a80*/  DMUL R30, R18.reuse, R30 ;  /* 0x0000001e121e7228 */ /* 0x040fe20000000000 */
[----:B------:R-:W-:Y:S01]  /*0a90*/  UMOV UR6, 0x616dd9f1 ;  /* 0x616dd9f100067882 */ /* 0x000fe20000000000 */
[C---:B------:R-:W-:Y:S01]  /*0aa0*/  DMUL R32, R18.reuse, R32 ;  /* 0x0000002012207228 */ /* 0x040fe20000000000 */
[----:B------:R-:W-:Y:S01]  /*0ab0*/  UMOV UR7, 0x3dd25598 ;  /* 0x3dd2559800077882 */ /* 0x000fe20000000000 */
[----:B------:R-:W-:-:S04]  /*0ac0*/  DMUL R18, R18, R34 ;  /* 0x0000002212127228 */ /* 0x000fc80000000000 */
[-C--:B0-----:R-:W-:Y:S02]  /*0ad0*/  DMUL R30, R30, R16.reuse ;  /* 0x000000101e1e7228 */ /* 0x081fe40000000000 */
[-C--:B------:R-:W-:Y:S02]  /*0ae0*/  DMUL R32, R32, R16.reuse ;  /* 0x0000001020207228 */ /* 0x080fe40000000000 */
[----:B------:R-:W-:-:S04]  /*0af0*/  DMUL R18, R18, R16 ;  /* 0x0000001012127228 */ /* 0x000fc80000000000 */
[----:B------:R-:W-:Y:S02]  /*0b00*/  DFMA R6, R30, -UR6, R6 ;  /* 0x800000061e067c2b */ /* 0x000fe40008000006 */
[----:B------:R-:W-:Y:S02]  /*0b10*/  DFMA R8, R32, -UR6, R8 ;  /* 0x8000000620087c2b */ /* 0x000fe40008000008 */
[----:B------:R-:W-:-:S11]  /*0b20*/  DFMA R10, R18, -UR6, R10 ;  /* 0x80000006120a7c2b */ /* 0x000fd6000800000a */
.L_x_2:
[----:B------:R-:W-:-:S05]  /*0b30*/  VIADD R28, R28, 0x1 ;  /* 0x000000011c1c7836 */ /* 0x000fca0000000000 */
[----:B------:R-:W-:-:S13]  /*0b40*/  ISETP.GE.AND P0, PT, R28, UR11, PT ;  /* 0x0000000b1c007c0c */ /* 0x000fda000bf06270 */
[----:B------:R-:W-:Y:S05]  /*0b50*/  @P0 BRA `(.L_x_9) ;  /* 0x00000004005c0947 */ /* 0x000fea0003800000 */
[----:B------:R-:W-:Y:S01]  /*0b60*/  ISETP.NE.AND P0, PT, R28, R5, PT ;  /* 0x000000051c00720c */ /* 0x000fe20003f05270 */
[----:B------:R-:W-:Y:S01]  /*0b70*/  BSSY.RECONVERGENT B0, `(.L_x_10) ;  /* 0x0000014000007945 */ /* 0x000fe20003800200 */
[----:B------:R-:W-:Y:S02]  /*0b80*/  CS2R R32, SRZ ;  /* 0x0000000000207805 */ /* 0x000fe4000001ff00 */
[----:B0-----:R-:W-:Y:S02]  /*0b90*/  CS2R R30, SRZ ;  /* 0x00000000001e7805 */ /* 0x001fe4000001ff00 */
[----:B------:R-:W-:-:S07]  /*0ba0*/  CS2R R28, SRZ ;  /* 0x00000000001c7805 */ /* 0x000fce000001ff00 */
[----:B------:R-:W-:Y:S05]  /*0bb0*/  @!P0 BRA `(.L_x_11) ;  /* 0x00000000003c8947 */ /* 0x000fea0003800000 */
[----:B------:R-:W0:Y:S01]  /*0bc0*/  LDS.64 R28, [UR9+0x18] ;  /* 0x00001809ff1c7984 */ /* 0x000e220008000a00 */
[----:B------:R-:W-:Y:S01]  /*0bd0*/  UMOV UR6, 0x9999999a ;  /* 0x9999999a00067882 */ /* 0x000fe20000000000 */
[----:B------:R-:W-:Y:S02]  /*0be0*/  UMOV UR7, 0x3fb99999 ;  /* 0x3fb9999900077882 */ /* 0x000fe40000000000 */
[----:B------:R-:W1:Y:S04]  /*0bf0*/  LDS.128 R16, [UR9+0x20] ;  /* 0x00002009ff107984 */ /* 0x000e680008000c00 */
[----:B------:R-:W2:Y:S04]  /*0c00*/  LDS.64 R30, [UR8+0x18] ;  /* 0x00001808ff1e7984 */ /* 0x000ea80008000a00 */
[----:B------:R-:W3:Y:S01]  /*0c10*/  LDS.128 R20, [UR8+0x20] ;  /* 0x00002008ff147984 */ /* 0x000ee20008000c00 */
[----:B0-----:R-:W-:-:S02]  /*0c20*/  DMUL R28, R28, 0.5 ;  /* 0x3fe000001c1c7828 */ /* 0x001fc40000000000 */
[----:B-1----:R-:W-:Y:S02]  /*0c30*/  DMUL R16, R16, 0.5 ;  /* 0x3fe0000010107828 */ /* 0x002fe40000000000 */
[----:B------:R-:W-:-:S04]  /*0c40*/  DMUL R18, R18, 0.5 ;  /* 0x3fe0000012127828 */ /* 0x000fc80000000000 */
[----:B--2---:R-:W-:Y:S02]  /*0c50*/  DFMA R28, R28, UR6, R30 ;  /* 0x000000061c1c7c2b */ /* 0x004fe4000800001e */
[----:B---3--:R-:W-:Y:S02]  /*0c60*/  DFMA R16, R16, UR6, R20 ;  /* 0x0000000610107c2b */ /* 0x008fe40008000014 */
[----:B------:R-:W-:-:S04]  /*0c70*/  DFMA R18, R18, UR6, R22 ;  /* 0x0000000612127c2b */ /* 0x000fc80008000016 */
[----:B------:R-:W-:Y:S02]  /*0c80*/  DADD R32, R12, -R28 ;  /* 0x000000000c207229 */ /* 0x000fe4000000081c */
[----:B------:R-:W-:Y:S02]  /*0c90*/  DADD R30, R14, -R16 ;  /* 0x000000000e1e7229 */ /* 0x000fe40000000810 */
[----:B------:R-:W-:-:S11]  /*0ca0*/  DADD R28, R24, -R18 ;  /* 0x00000000181c7229 */ /* 0x000fd60000000812 */
.L_x_11:
[----:B------:R-:W-:Y:S05]  /*0cb0*/  BSYNC.RECONVERGENT B0 ;  /* 0x0000000000007941 */ /* 0x000fea0003800200 */
.L_x_10:
[----:B------:R-:W-:Y:S01]  /*0cc0*/  DMUL R16, R30, R30 ;  /* 0x0000001e1e107228 */ /* 0x000fe20000000000 */
[----:B------:R-:W-:Y:S01]  /*0cd0*/  UMOV UR6, 0x9ee75617 ;  /* 0x9ee7561700067882 */ /* 0x000fe20000000000 */
[----:B------:R-:W-:Y:S01]  /*0ce0*/  UMOV UR7, 0x3cd203af ;  /* 0x3cd203af00077882 */ /* 0x000fe20000000000 */
[----:B------:R-:W-:Y:S01]  /*0cf0*/  IMAD.MOV.U32 R34, RZ, RZ, 0x0 ;  /* 0x00000000ff227424 */ /* 0x000fe200078e00ff */
[----:B------:R-:W-:Y:S01]  /*0d00*/  UMOV UR8, UR7 ;  /* 0x0000000700087c82 */ /* 0x000fe20008000000 */
[----:B------:R-:W-:Y:S01]  /*0d10*/  IMAD.MOV.U32 R35, RZ, RZ, 0x3fd80000 ;  /* 0x3fd80000ff237424 */ /* 0x000fe200078e00ff */
[----:B------:R-:W-:Y:S01]  /*0d20*/  MOV R19, UR8 ;  /* 0x0000000800137c02 */ /* 0x000fe20008000f00 */
[----:B------:R-:W-:Y:S01]  /*0d30*/  BSSY.RECONVERGENT B0, `(.L_x_12) ;  /* 0x000001c000007945 */ /* 0x000fe20003800200 */
        /* <DEDUP_REMOVED lines=25> */
[----:B------:R-:W-:Y:S01]  /*0ed0*/  MOV R36, R40 ;  /* 0x0000002800247202 */ /* 0x000fe20000000f00 */
[----:B------:R-:W-:-:S07]  /*0ee0*/  IMAD.MOV.U32 R37, RZ, RZ, R41 ;  /* 0x000000ffff257224 */ /* 0x000fce00078e0029 */
.L_x_13:
[----:B------:R-:W-:Y:S05]  /*0ef0*/  BSYNC.RECONVERGENT B0 ;  /* 0x0000000000007941 */ /* 0x000fea0003800200 */
.L_x_12:
        /* <DEDUP_REMOVED lines=16> */
.L_x_15:
[----:B------:R-:W-:Y:S05]  /*1000*/  BSYNC.RECONVERGENT B0 ;  /* 0x0000000000007941 */ /* 0x000fea0003800200 */
.L_x_14:
[----:B------:R-:W0:Y:S01]  /*1010*/  LDS.64 R16, [UR5+0x8] ;  /* 0x00000805ff107984 */ /* 0x000e220008000a00 */
        /* <DEDUP_REMOVED lines=11> */
.L_x_9:
[----:B------:R-:W-:Y:S01]  /*10d0*/  UIADD3 UR4, UPT, UPT, UR4, 0x2, URZ ;  /* 0x0000000204047890 */ /* 0x000fe2000fffe0ff */
[----:B------:R-:W-:-:S05]  /*10e0*/  LOP3.LUT R29, R27, 0x7fe, RZ, 0xc0, !PT ;  /* 0x000007fe1b1d7812 */ /* 0x000fca00078ec0ff */
[----:B------:R-:W-:-:S13]  /*10f0*/  ISETP.NE.AND P0, PT, R29, UR4, PT ;  /* 0x000000041d007c0c */ /* 0x000fda000bf05270 */
[----:B------:R-:W-:Y:S05]  /*1100*/  @P0 BRA `(.L_x_16) ;  /* 0xfffffff400000947 */ /* 0x000fea000383ffff */
.L_x_1:
[----:B0-----:R-:W-:-:S04]  /*1110*/  LOP3.LUT R16, R27, 0x1, RZ, 0xc0, !PT ;  /* 0x000000011b107812 */ /* 0x001fc800078ec0ff */
[----:B------:R-:W-:-:S13]  /*1120*/  ISETP.NE.U32.AND P0, PT, R16, 0x1, PT ;  /* 0x000000011000780c */ /* 0x000fda0003f05070 */
[----:B------:R-:W-:Y:S05]  /*1130*/  @P0 BRA `(.L_x_17) ;  /* 0x0000000400940947 */ /* 0x000fea0003800000 */
[----:B------:R-:W0:Y:S01]  /*1140*/  LDCU UR4, c[0x0][0x3a0] ;  /* 0x00007400ff0477ac */ /* 0x000e220008000800 */
[----:B------:R-:W-:-:S05]  /*1150*/  IMAD.IADD R16, R29, 0x1, R4 ;  /* 0x000000011d107824 */ /* 0x000fca00078e0204 */
[----:B0-----:R-:W-:-:S13]  /*1160*/  ISETP.GE.AND P0, PT, R16, UR4, PT ;  /* 0x0000000410007c0c */ /* 0x001fda000bf06270 */
[----:B------:R-:W-:Y:S05]  /*1170*/  @P0 BRA `(.L_x_17) ;  /* 0x0000000400840947 */ /* 0x000fea0003800000 */
[----:B------:R-:W-:Y:S01]  /*1180*/  ISETP.NE.AND P0, PT, R5, R16, PT ;  /* 0x000000100500720c */ /* 0x000fe20003f05270 */
[----:B------:R-:W-:Y:S01]  /*1190*/  BSSY.RECONVERGENT B0, `(.L_x_18) ;  /* 0x000001c000007945 */ /* 0x000fe20003800200 */
[----:B------:R-:W-:Y:S02]  /*11a0*/  CS2R R30, SRZ ;  /* 0x00000000001e7805 */ /* 0x000fe4000001ff00 */
[----:B------:R-:W-:Y:S02]  /*11b0*/  CS2R R32, SRZ ;  /* 0x0000000000207805 */ /* 0x000fe4000001ff00 */
[----:B------:R-:W-:-:S07]  /*11c0*/  CS2R R34, SRZ ;  /* 0x0000000000227805 */ /* 0x000fce000001ff00 */
[----:B------:R-:W-:Y:S05]  /*11d0*/  @!P0 BRA `(.L_x_19) ;  /* 0x00000000005c8947 */ /* 0x000fea0003800000 */
[----:B------:R-:W0:Y:S01]  /*11e0*/  S2R R17, SR_CgaCtaId ;  /* 0x0000000000117919 */ /* 0x000e220000008800 */
[----:B------:R-:W-:Y:S01]  /*11f0*/  MOV R16, 0x400 ;  /* 0x0000040000107802 */ /* 0x000fe20000000f00 */
[----:B------:R-:W-:Y:S01]  /*1200*/  UMOV UR4, 0x9999999a ;  /* 0x9999999a00047882 */ /* 0x000fe20000000000 */
[----:B------:R-:W-:-:S03]  /*1210*/  UMOV UR5, 0x3fb99999 ;  /* 0x3fb9999900057882 */ /* 0x000fc60000000000 */
[C---:B------:R-:W-:Y:S02]  /*1220*/  VIADD R18, R16.reuse, 0x1000 ;  /* 0x0000100010127836 */ /* 0x040fe40000000000 */
[----:B------:R-:W-:-:S03]  /*1230*/  VIADD R16, R16, 0x400 ;  /* 0x0000040010107836 */ /* 0x000fc60000000000 */
[C---:B0-----:R-:W-:Y:S02]  /*1240*/  LEA R18, R17.reuse, R18, 0x18 ;  /* 0x0000001211127211 */ /* 0x041fe400078ec0ff */
[----:B------:R-:W-:-:S03]  /*1250*/  LEA R28, R17, R16, 0x18 ;  /* 0x00000010111c7211 */ /* 0x000fc600078ec0ff */
[C---:B------:R-:W-:Y:S02]  /*1260*/  IMAD R36, R29.reuse, 0x18, R18 ;  /* 0x000000181d247824 */ /* 0x040fe400078e0212 */
[----:B------:R-:W-:-:S03]  /*1270*/  IMAD R28, R29, 0x18, R28 ;  /* 0x000000181d1c7824 */ /* 0x000fc600078e021c */
[----:B------:R-:W0:Y:S04]  /*1280*/  LDS.128 R16, [R36] ;  /* 0x0000000024107984 */ /* 0x000e280000000c00 */
[----:B------:R-:W1:Y:S04]  /*1290*/  LDS.64 R32, [R36+0x10] ;  /* 0x0000100024207984 */ /* 0x000e680000000a00 */
[----:B------:R-:W2:Y:S04]  /*12a0*/  LDS.128 R20, [R28] ;  /* 0x000000001c147984 */ /* 0x000ea80000000c00 */
[----:B------:R-:W3:Y:S01]  /*12b0*/  LDS.64 R30, [R28+0x10] ;  /* 0x000010001c1e7984 */ /* 0x000ee20000000a00 */
        /* <DEDUP_REMOVED lines=9> */
.L_x_19:
[----:B------:R-:W-:Y:S05]  /*1350*/  BSYNC.RECONVERGENT B0 ;  /* 0x0000000000007941 */ /* 0x000fea0003800200 */
.L_x_18:
[----:B------:R-:W-:Y:S01]  /*1360*/  DMUL R16, R32, R32 ;  /* 0x0000002020107228 */ /* 0x000fe20000000000 */
[----:B------:R-:W-:Y:S01]  /*1370*/  UMOV UR4, 0x9ee75617 ;  /* 0x9ee7561700047882 */ /* 0x000fe20000000000 */
[----:B------:R-:W-:Y:S01]  /*1380*/  UMOV UR5, 0x3cd203af ;  /* 0x3cd203af00057882 */ /* 0x000fe20000000000 */
[----:B------:R-:W-:Y:S01]  /*1390*/  IMAD.MOV.U32 R36, RZ, RZ, 0x0 ;  /* 0x00000000ff247424 */ /* 0x000fe200078e00ff */
        /* <DEDUP_REMOVED lines=12> */
[----:B------:R-:W-:-:S04]  /*1460*/  IADD3 R18, PT, PT, R39, -0x3500000, RZ ;  /* 0xfcb0000027127810 */ /* 0x000fc80007ffe0ff */
[----:B------:R-:W-:Y:S02]  /*1470*/  ISETP.GE.U32.AND P0, PT, R18, 0x7ca00000, PT ;  /* 0x7ca000001200780c */ /* 0x000fe40003f06070 */
        /* <DEDUP_REMOVED lines=15> */
.L_x_21:
[----:B------:R-:W-:Y:S05]  /*1570*/  BSYNC.RECONVERGENT B0 ;  /* 0x0000000000007941 */ /* 0x000fea0003800200 */
.L_x_20:
        /* <DEDUP_REMOVED lines=13> */
[----:B------:R-:W-:Y:S02]  /*1650*/  MOV R20, 0x1680 ;  /* 0x0000168000147802 */ /* 0x000fe40000000f00 */
[----:B------:R-:W-:-:S07]  /*1660*/  IADD3 R18, PT, PT, R18, -0x100000, RZ ;  /* 0xfff0000012127810 */ /* 0x000fce0007ffe0ff */
[----:B------:R-:W-:Y:S05]  /*1670*/  CALL.REL.NOINC `($__internal_0_$__cuda_sm20_dblrcp_rn_slowpath_v3) ;  /* 0x0000000000787944 */ /* 0x000fea0003c00000 */
.L_x_23:
[----:B------:R-:W-:Y:S05]  /*1680*/  BSYNC.RECONVERGENT B0 ;  /* 0x0000000000007941 */ /* 0x000fea0003800200 */
.L_x_22:
[----:B------:R-:W0:Y:S01]  /*1690*/  S2R R17, SR_CgaCtaId ;  /* 0x0000000000117919 */ /* 0x000e220000008800 */
[----:B------:R-:W-:Y:S01]  /*16a0*/  MOV R16, 0x400 ;  /* 0x0000040000107802 */ /* 0x000fe20000000f00 */
[C---:B------:R-:W-:Y:S01]  /*16b0*/  DMUL R30, R18.reuse, R30 ;  /* 0x0000001e121e7228 */ /* 0x040fe20000000000 */
[----:B------:R-:W-:Y:S01]  /*16c0*/  UMOV UR4, 0x616dd9f1 ;  /* 0x616dd9f100047882 */ /* 0x000fe20000000000 */
[C---:B------:R-:W-:Y:S01]  /*16d0*/  DMUL R32, R18.reuse, R32 ;  /* 0x0000002012207228 */ /* 0x040fe20000000000 */
[----:B------:R-:W-:Y:S01]  /*16e0*/  UMOV UR5, 0x3dd25598 ;  /* 0x3dd2559800057882 */ /* 0x000fe20000000000 */
[----:B------:R-:W-:Y:S01]  /*16f0*/  DMUL R18, R18, R34 ;  /* 0x0000002212127228 */ /* 0x000fe20000000000 */
[----:B0-----:R-:W-:-:S05]  /*1700*/  LEA R16, R17, R16, 0x18 ;  /* 0x0000001011107211 */ /* 0x001fca00078ec0ff */
[----:B------:R-:W-:-:S06]  /*1710*/  IMAD R16, R29, 0x8, R16 ;  /* 0x000000081d107824 */ /* 0x000fcc00078e0210 */
[----:B------:R-:W0:Y:S02]  /*1720*/  LDS.64 R16, [R16] ;  /* 0x0000000010107984 */ /* 0x000e240000000a00 */
[-C--:B0-----:R-:W-:Y:S02]  /*1730*/  DMUL R30, R30, R16.reuse ;  /* 0x000000101e1e7228 */ /* 0x081fe40000000000 */
[-C--:B------:R-:W-:Y:S02]  /*1740*/  DMUL R32, R32, R16.reuse ;  /* 0x0000001020207228 */ /* 0x080fe40000000000 */
[----:B------:R-:W-:-:S04]  /*1750*/  DMUL R18, R18, R16 ;  /* 0x0000001012127228 */ /* 0x000fc80000000000 */
[----:B------:R-:W-:Y:S02]  /*1760*/  DFMA R6, R30, -UR4, R6 ;  /* 0x800000041e067c2b */ /* 0x000fe40008000006 */
[----:B------:R-:W-:Y:S02]  /*1770*/  DFMA R8, R32, -UR4, R8 ;  /* 0x8000000420087c2b */ /* 0x000fe40008000008 */
[----:B------:R-:W-:-:S11]  /*1780*/  DFMA R10, R18, -UR4, R10 ;  /* 0x80000004120a7c2b */ /* 0x000fd6000800000a */
.L_x_17:
[----:B------:R-:W0:Y:S01]  /*1790*/  LDCU UR5, c[0x0][0x3a0] ;  /* 0x00007400ff0577ac */ /* 0x000e220008000800 */
[----:B------:R-:W-:Y:S01]  /*17a0*/  IMAD.IADD R4, R27, 0x1, R4 ;  /* 0x000000011b047824 */ /* 0x000fe200078e0204 */
[----:B------:R-:W-:Y:S04]  /*17b0*/  BAR.SYNC.DEFER_BLOCKING 0x0 ;  /* 0x0000000000007b1d */ /* 0x000fe80000010000 */
[----:B0-----:R-:W-:-:S13]  /*17c0*/  ISETP.GE.AND P0, PT, R4, UR5, PT ;  /* 0x0000000504007c0c */ /* 0x001fda000bf06270 */
[----:B------:R-:W-:Y:S05]  /*17d0*/  @!P0 BRA `(.L_x_24) ;  /* 0xffffffe800e08947 */ /* 0x000fea000383ffff */
.L_x_0:
[----:B------:R-:W-:-:S13]  /*17e0*/  ISETP.GE.AND P0, PT, R5, UR5, PT ;  /* 0x0000000505007c0c */ /* 0x000fda000bf06270 */
[----:B------:R-:W-:Y:S05]  /*17f0*/  @P0 EXIT ;  /* 0x000000000000094d */ /* 0x000fea0003800000 */
[----:B------:R-:W0:Y:S02]  /*1800*/  LDC.64 R2, c[0x0][0x390] ;  /* 0x0000e400ff027b82 */ /* 0x000e240000000a00 */
[----:B0-----:R-:W-:-:S05]  /*1810*/  IMAD.WIDE R2, R5, 0x18, R2 ;  /* 0x0000001805027825 */ /* 0x001fca00078e0202 */
[----:B------:R-:W-:Y:S04]  /*1820*/  STG.E.64 desc[UR12][R2.64], R6 ;  /* 0x0000000602007986 */ /* 0x000fe8000c101b0c */
[----:B------:R-:W-:Y:S04]  /*1830*/  STG.E.64 desc[UR12][R2.64+0x8], R8 ;  /* 0x0000080802007986 */ /* 0x000fe8000c101b0c */
[----:B------:R-:W-:Y:S01]  /*1840*/  STG.E.64 desc[UR12][R2.64+0x10], R10 ;  /* 0x0000100a02007986 */ /* 0x000fe2000c101b0c */
[----:B------:R-:W-:Y:S05]  /*1850*/  EXIT ;  /* 0x000000000000794d */ /* 0x000fea0003800000 */
        .weak           $__internal_0_$__cuda_sm20_dblrcp_rn_slowpath_v3
        .type           $__internal_0_$__cuda_sm20_dblrcp_rn_slowpath_v3,@function
        .size           $__internal_0_$__cuda_sm20_dblrcp_rn_slowpath_v3,($__internal_1_$__cuda_sm20_dsqrt_rn_f64_mediumpath_v1 - $__internal_0_$__cuda_sm20_dblrcp_rn_slowpath_v3)
$__internal_0_$__cuda_sm20_dblrcp_rn_slowpath_v3:
[----:B------:R-:W-:Y:S01]  /*1860*/  DSETP.GTU.AND P0, PT, |R16|, +INF , PT ;  /* 0x7ff000001000742a */ /* 0x000fe20003f0c200 */
[----:B------:R-:W-:-:S13]  /*1870*/  BSSY.RECONVERGENT B1, `(.L_x_25) ;  /* 0x0000022000017945 */ /* 0x000fda0003800200 */
[----:B------:R-:W-:Y:S05]  /*1880*/  @P0 BRA `(.L_x_26) ;  /* 0x0000000000780947 */ /* 0x000fea0003800000 */
[----:B------:R-:W-:-:S05]  /*1890*/  LOP3.LUT R19, R17, 0x7fffffff, RZ, 0xc0, !PT ;  /* 0x7fffffff11137812 */ /* 0x000fca00078ec0ff */
[----:B------:R-:W-:-:S05]  /*18a0*/  VIADD R21, R19, 0xffffffff ;  /* 0xffffffff13157836 */ /* 0x000fca0000000000 */
[----:B------:R-:W-:-:S13]  /*18b0*/  ISETP.GE.U32.AND P0, PT, R21, 0x7fefffff, PT ;  /* 0x7fefffff1500780c */ /* 0x000fda0003f06070 */
[----:B------:R-:W-:Y:S01]  /*18c0*/  @P0 LOP3.LUT R23, R17, 0x7ff00000, RZ, 0x3c, !PT ;  /* 0x7ff0000011170812 */ /* 0x000fe200078e3cff */
[----:B------:R-:W-:Y:S01]  /*18d0*/  @P0 IMAD.MOV.U32 R22, RZ, RZ, RZ ;  /* 0x000000ffff160224 */ /* 0x000fe200078e00ff */
[----:B------:R-:W-:Y:S06]  /*18e0*/  @P0 BRA `(.L_x_27) ;  /* 0x0000000000680947 */ /* 0x000fec0003800000 */
[----:B------:R-:W-:-:S13]  /*18f0*/  ISETP.GE.U32.AND P0, PT, R19, 0x1000001, PT ;  /* 0x010000011300780c */ /* 0x000fda0003f06070 */
[----:B------:R-:W-:Y:S05]  /*1900*/  @!P0 BRA `(.L_x_28) ;  /* 0x0000000000348947 */ /* 0x000fea0003800000 */
[----:B------:R-:W-:Y:S02]  /*1910*/  VIADD R23, R17, 0xc0200000 ;  /* 0xc020000011177836 */ /* 0x000fe40000000000 */
[----:B------:R-:W-:Y:S02]  /*1920*/  IMAD.MOV.U32 R22, RZ, RZ, R16 ;  /* 0x000000ffff167224 */ /* 0x000fe400078e0010 */
[----:B------:R-:W0:Y:S04]  /*1930*/  MUFU.RCP64H R19, R23 ;  /* 0x0000001700137308 */ /* 0x000e280000001800 */
[----:B0-----:R-:W-:-:S08]  /*1940*/  DFMA R36, -R22, R18, 1 ;  /* 0x3ff000001624742b */ /* 0x001fd00000000112 */
[----:B------:R-:W-:-:S08]  /*1950*/  DFMA R36, R36, R36, R36 ;  /* 0x000000242424722b */ /* 0x000fd00000000024 */
[----:B------:R-:W-:-:S08]  /*1960*/  DFMA R36, R18, R36, R18 ;  /* 0x000000241224722b */ /* 0x000fd00000000012 */
[----:B------:R-:W-:-:S08]  /*1970*/  DFMA R18, -R22, R36, 1 ;  /* 0x3ff000001612742b */ /* 0x000fd00000000124 */
[----:B------:R-:W-:-:S08]  /*1980*/  DFMA R18, R36, R18, R36 ;  /* 0x000000122412722b */ /* 0x000fd00000000024 */
[----:B------:R-:W-:-:S08]  /*1990*/  DMUL R18, R18, 2.2250738585072013831e-308 ;  /* 0x0010000012127828 */ /* 0x000fd00000000000 */
[----:B------:R-:W-:-:S08]  /*19a0*/  DFMA R16, -R16, R18, 1 ;  /* 0x3ff000001010742b */ /* 0x000fd00000000112 */
[----:B------:R-:W-:-:S08]  /*19b0*/  DFMA R16, R16, R16, R16 ;  /* 0x000000101010722b */ /* 0x000fd00000000010 */
[----:B------:R-:W-:Y:S01]  /*19c0*/  DFMA R22, R18, R16, R18 ;  /* 0x000000101216722b */ /* 0x000fe20000000012 */
[----:B------:R-:W-:Y:S10]  /*19d0*/  BRA `(.L_x_27) ;  /* 0x00000000002c7947 */ /* 0x000ff40003800000 */
.L_x_28:
[----:B------:R-:W-:-:S06]  /*19e0*/  DMUL R16, R16, 8.11296384146066816958e+31 ;  /* 0x4690000010107828 */ /* 0x000fcc0000000000 */
[----:B------:R-:W0:Y:S02]  /*19f0*/  MUFU.RCP64H R19, R17 ;  /* 0x0000001100137308 */ /* 0x000e240000001800 */
[----:B0-----:R-:W-:-:S08]  /*1a00*/  DFMA R22, -R16, R18, 1 ;  /* 0x3ff000001016742b */ /* 0x001fd00000000112 */
[----:B------:R-:W-:-:S08]  /*1a10*/  DFMA R22, R22, R22, R22 ;  /* 0x000000161616722b */ /* 0x000fd00000000016 */
[----:B------:R-:W-:-:S08]  /*1a20*/  DFMA R22, R18, R22, R18 ;  /* 0x000000161216722b */ /* 0x000fd00000000012 */
[----:B------:R-:W-:-:S08]  /*1a30*/  DFMA R18, -R16, R22, 1 ;  /* 0x3ff000001012742b */ /* 0x000fd00000000116 */
[----:B------:R-:W-:-:S08]  /*1a40*/  DFMA R18, R22, R18, R22 ;  /* 0x000000121612722b */ /* 0x000fd00000000016 */
[----:B------:R-:W-:Y:S01]  /*1a50*/  DMUL R22, R18, 8.11296384146066816958e+31 ;  /* 0x4690000012167828 */ /* 0x000fe20000000000 */
[----:B------:R-:W-:Y:S10]  /*1a60*/  BRA `(.L_x_27) ;  /* 0x0000000000087947 */ /* 0x000ff40003800000 */
.L_x_26:
[----:B------:R-:W-:Y:S01]  /*1a70*/  LOP3.LUT R23, R17, 0x80000, RZ, 0xfc, !PT ;  /* 0x0008000011177812 */ /* 0x000fe200078efcff */
[----:B------:R-:W-:-:S07]  /*1a80*/  IMAD.MOV.U32 R22, RZ, RZ, R16 ;  /* 0x000000ffff167224 */ /* 0x000fce00078e0010 */
.L_x_27:
[----:B------:R-:W-:Y:S05]  /*1a90*/  BSYNC.RECONVERGENT B1 ;  /* 0x0000000000017941 */ /* 0x000fea0003800200 */
.L_x_25:
[----:B------:R-:W-:Y:S01]  /*1aa0*/  IMAD.MOV.U32 R21, RZ, RZ, 0x0 ;  /* 0x00000000ff157424 */ /* 0x000fe200078e00ff */
[----:B------:R-:W-:Y:S01]  /*1ab0*/  MOV R18, R22 ;  /* 0x0000001600127202 */ /* 0x000fe20000000f00 */
[----:B------:R-:W-:Y:S02]  /*1ac0*/  IMAD.MOV.U32 R19, RZ, RZ, R23 ;  /* 0x000000ffff137224 */ /* 0x000fe400078e0017 */
[----:B------:R-:W-:Y:S05]  /*1ad0*/  RET.REL.NODEC R20 `(_Z12fun_k2_speedPKdPK5pointPS1_S3_i) ;  /* 0xffffffe414487950 */ /* 0x000fea0003c3ffff */
        .weak           $__internal_1_$__cuda_sm20_dsqrt_rn_f64_mediumpath_v1
        .type           $__internal_1_$__cuda_sm20_dsqrt_rn_f64_mediumpath_v1,@function
        .size           $__internal_1_$__cuda_sm20_dsqrt_rn_f64_mediumpath_v1,(.L_x_90 - $__internal_1_$__cuda_sm20_dsqrt_rn_f64_mediumpath_v1)
$__internal_1_$__cuda_sm20_dsqrt_rn_f64_mediumpath_v1:
[----:B------:R-:W-:Y:S01]  /*1ae0*/  ISETP.GE.U32.AND P0, PT, R18, -0x3400000, PT ;  /* 0xfcc000001200780c */ /* 0x000fe20003f06070 */
[----:B------:R-:W-:Y:S01]  /*1af0*/  BSSY.RECONVERGENT B1, `(.L_x_29) ;  /* 0x0000024000017945 */ /* 0x000fe20003800200 */
[----:B------:R-:W-:-:S11]  /*1b00*/  IMAD.MOV.U32 R18, RZ, RZ, R38 ;  /* 0x000000ffff127224 */ /* 0x000fd600078e0026 */
[----:B------:R-:W-:Y:S05]  /*1b10*/  @!P0 BRA `(.L_x_30) ;  /* 0x0000000000208947 */ /* 0x000fea0003800000 */
[----:B------:R-:W-:-:S10]  /*1b20*/  DFMA.RM R20, R20, R22, R16 ;  /* 0x000000161414722b */ /* 0x000fd40000004010 */
[----:B------:R-:W-:-:S05]  /*1b30*/  IADD3 R16, P0, PT, R20, 0x1, RZ ;  /* 0x0000000114107810 */ /* 0x000fca0007f1e0ff */
[----:B------:R-:W-:-:S06]  /*1b40*/  IMAD.X R17, RZ, RZ, R21, P0 ;  /* 0x000000ffff117224 */ /* 0x000fcc00000e0615 */
[----:B------:R-:W-:-:S08]  /*1b50*/  DFMA.RP R18, -R20, R16, R18 ;  /* 0x000000101412722b */ /* 0x000fd00000008112 */
[----:B------:R-:W-:-:S06]  /*1b60*/  DSETP.GT.AND P0, PT, R18, RZ, PT ;  /* 0x000000ff1200722a */ /* 0x000fcc0003f04000 */
[----:B------:R-:W-:Y:S02]  /*1b70*/  FSEL R16, R16, R20, P0 ;  /* 0x0000001410107208 */ /* 0x000fe40000000000 */
[----:B------:R-:W-:Y:S01]  /*1b80*/  FSEL R17, R17, R21, P0 ;  /* 0x0000001511117208 */ /* 0x000fe20000000000 */
[----:B------:R-:W-:Y:S06]  /*1b90*/  BRA `(.L_x_31) ;  /* 0x0000000000647947 */ /* 0x000fec0003800000 */
.L_x_30:
[----:B------:R-:W-:-:S14]  /*1ba0*/  DSETP.NE.AND P0, PT, R18, RZ, PT ;  /* 0x000000ff1200722a */ /* 0x000fdc0003f05000 */
[----:B------:R-:W-:Y:S05]  /*1bb0*/  @!P0 BRA `(.L_x_32) ;  /* 0x0000000000588947 */ /* 0x000fea0003800000 */
[----:B------:R-:W-:-:S13]  /*1bc0*/  ISETP.GE.AND P0, PT, R19, RZ, PT ;  /* 0x000000ff1300720c */ /* 0x000fda0003f06270 */
[----:B------:R-:W-:Y:S02]  /*1bd0*/  @!P0 IMAD.MOV.U32 R16, RZ, RZ, 0x0 ;  /* 0x00000000ff108424 */ /* 0x000fe400078e00ff */
[----:B------:R-:W-:Y:S01]  /*1be0*/  @!P0 IMAD.MOV.U32 R17, RZ, RZ, -0x80000 ;  /* 0xfff80000ff118424 */ /* 0x000fe200078e00ff */
[----:B------:R-:W-:Y:S06]  /*1bf0*/  @!P0 BRA `(.L_x_31) ;  /* 0x00000000004c8947 */ /* 0x000fec0003800000 */
[----:B------:R-:W-:-:S13]  /*1c00*/  ISETP.GT.AND P0, PT, R19, 0x7fefffff, PT ;  /* 0x7fefffff1300780c */ /* 0x000fda0003f04270 */
[----:B------:R-:W-:Y:S05]  /*1c10*/  @P0 BRA `(.L_x_32) ;  /* 0x0000000000400947 */ /* 0x000fea0003800000 */
[----:B------:R-:W-:Y:S01]  /*1c20*/  DMUL R22, R18, 8.11296384146066816958e+31 ;  /* 0x4690000012167828 */ /* 0x000fe20000000000 */
[----:B------:R-:W-:Y:S01]  /*1c30*/  IMAD.MOV.U32 R20, RZ, RZ, RZ ;  /* 0x000000ffff147224 */ /* 0x000fe200078e00ff */
[----:B------:R-:W-:Y:S01]  /*1c40*/  MOV R16, 0x0 ;  /* 0x0000000000107802 */ /* 0x000fe20000000f00 */
[----:B------:R-:W-:-:S03]  /*1c50*/  IMAD.MOV.U32 R17, RZ, RZ, 0x3fd80000 ;  /* 0x3fd80000ff117424 */ /* 0x000fc600078e00ff */
[----:B------:R-:W0:Y:S02]  /*1c60*/  MUFU.RSQ64H R21, R23 ;  /* 0x0000001700157308 */ /* 0x000e240000001c00 */
[----:B0-----:R-:W-:-:S08]  /*1c70*/  DMUL R18, R20, R20 ;  /* 0x0000001414127228 */ /* 0x001fd00000000000 */
[----:B------:R-:W-:-:S08]  /*1c80*/  DFMA R18, R22, -R18, 1 ;  /* 0x3ff000001612742b */ /* 0x000fd00000000812 */
[----:B------:R-:W-:Y:S02]  /*1c90*/  DFMA R16, R18, R16, 0.5 ;  /* 0x3fe000001210742b */ /* 0x000fe40000000010 */
[----:B------:R-:W-:-:S08]  /*1ca0*/  DMUL R18, R20, R18 ;  /* 0x0000001214127228 */ /* 0x000fd00000000000 */
[----:B------:R-:W-:-:S08]  /*1cb0*/  DFMA R18, R16, R18, R20 ;  /* 0x000000121012722b */ /* 0x000fd00000000014 */
[----:B------:R-:W-:Y:S02]  /*1cc0*/  DMUL R16, R22, R18 ;  /* 0x0000001216107228 */ /* 0x000fe40000000000 */
[----:B------:R-:W-:-:S06]  /*1cd0*/  VIADD R19, R19, 0xfff00000 ;  /* 0xfff0000013137836 */ /* 0x000fcc0000000000 */
[----:B------:R-:W-:-:S08]  /*1ce0*/  DFMA R20, R16, -R16, R22 ;  /* 0x800000101014722b */ /* 0x000fd00000000016 */
[----:B------:R-:W-:-:S10]  /*1cf0*/  DFMA R16, R18, R20, R16 ;  /* 0x000000141210722b */ /* 0x000fd40000000010 */
[----:B------:R-:W-:Y:S01]  /*1d00*/  VIADD R17, R17, 0xfcb00000 ;  /* 0xfcb0000011117836 */ /* 0x000fe20000000000 */
[----:B------:R-:W-:Y:S06]  /*1d10*/  BRA `(.L_x_31) ;  /* 0x0000000000047947 */ /* 0x000fec0003800000 */
.L_x_32:
[----:B------:R-:W-:-:S11]  /*1d20*/  DADD R16, R18, R18 ;  /* 0x0000000012107229 */ /* 0x000fd60000000012 */
.L_x_31:
[----:B------:R-:W-:Y:S05]  /*1d30*/  BSYNC.RECONVERGENT B1 ;  /* 0x0000000000017941 */ /* 0x000fea0003800200 */
.L_x_29:
[----:B------:R-:W-:Y:S02]  /*1d40*/  IMAD.MOV.U32 R37, RZ, RZ, 0x0 ;  /* 0x00000000ff257424 */ /* 0x000fe400078e00ff */
[----:B------:R-:W-:Y:S02]  /*1d50*/  IMAD.MOV.U32 R40, RZ, RZ, R16 ;  /* 0x000000ffff287224 */ /* 0x000fe400078e0010 */
[----:B------:R-:W-:Y:S01]  /*1d60*/  IMAD.MOV.U32 R41, RZ, RZ, R17 ;  /* 0x000000ffff297224 */ /* 0x000fe200078e0011 */
[----:B------:R-:W-:Y:S06]  /*1d70*/  RET.REL.NODEC R36 `(_Z12fun_k2_speedPKdPK5pointPS1_S3_i) ;  /* 0xffffffe024a07950 */ /* 0x000fec0003c3ffff */
.L_x_33:
[----:B------:R-:W-:-:S00]  /*1d80*/  BRA `(.L_x_33) ;  /* 0xfffffffc00fc7947 */ /* 0x000fc0000383ffff */
[----:B------:R-:W-:-:S00]  /*1d90*/  NOP ;  /* 0x0000000000007918 */ /* 0x000fc00000000000 */
        /* <DEDUP_REMOVED lines=14> */
.L_x_90:


//--------------------- .text._Z11fun_k2_distPK5pointS1_PS_i --------------------------
	.section	.text._Z11fun_k2_distPK5pointS1_PS_i,"ax",@progbits
	.align	128
        .global         _Z11fun_k2_distPK5pointS1_PS_i
        .type           _Z11fun_k2_distPK5pointS1_PS_i,@function
        .size           _Z11fun_k2_distPK5pointS1_PS_i,(.L_x_94 - _Z11fun_k2_distPK5pointS1_PS_i)
        .other          _Z11fun_k2_distPK5pointS1_PS_i,@"STO_CUDA_ENTRY STV_DEFAULT"
_Z11fun_k2_distPK5pointS1_PS_i:
.text._Z11fun_k2_distPK5pointS1_PS_i:
[----:B------:R-:W-:Y:S01]  /*0000*/  LDC R1, c[0x0][0x37c] ;  /* 0x0000df00ff017b82 */ /* 0x000fe20000000800 */
[----:B------:R-:W0:Y:S07]  /*0010*/  S2R R3, SR_TID.X ;  /* 0x0000000000037919 */ /* 0x000e2e0000002100 */
[----:B------:R-:W0:Y:S01]  /*0020*/  S2UR UR4, SR_CTAID.X ;  /* 0x00000000000479c3 */ /* 0x000e220000002500 */
[----:B------:R-:W1:Y:S01]  /*0030*/  LDCU UR5, c[0x0][0x398] ;  /* 0x00007300ff0577ac */ /* 0x000e620008000800 */
[----:B------:R-:W-:Y:S06]  /*0040*/  BSSY.RECONVERGENT B0, `(.L_x_34) ;  /* 0x000001d000007945 */ /* 0x000fec0003800200 */
[----:B------:R-:W0:Y:S02]  /*0050*/  LDC R0, c[0x0][0x360] ;  /* 0x0000d800ff007b82 */ /* 0x000e240000000800 */
[----:B0-----:R-:W-:-:S05]  /*0060*/  IMAD R0, R0, UR4, R3 ;  /* 0x0000000400007c24 */ /* 0x001fca000f8e0203 */
[----:B-1----:R-:W-:-:S13]  /*0070*/  ISETP.GE.AND P0, PT, R0, UR5, PT ;  /* 0x0000000500007c0c */ /* 0x002fda000bf06270 */
[----:B------:R-:W-:Y:S05]  /*0080*/  @P0 BRA `(.L_x_35) ;  /* 0x0000000000600947 */ /* 0x000fea0003800000 */
[----:B------:R-:W0:Y:S01]  /*0090*/  LDC.64 R4, c[0x0][0x388] ;  /* 0x0000e200ff047b82 */ /* 0x000e220000000a00 */
[----:B------:R-:W1:Y:S07]  /*00a0*/  LDCU.64 UR4, c[0x0][0x358] ;  /* 0x00006b00ff0477ac */ /* 0x000e6e0008000a00 */
[----:B------:R-:W2:Y:S08]  /*00b0*/  LDC.64 R2, c[0x0][0x380] ;  /* 0x0000e000ff027b82 */ /* 0x000eb00000000a00 */
[----:B------:R-:W3:Y:S01]  /*00c0*/  LDC.64 R18, c[0x0][0x390] ;  /* 0x0000e400ff127b82 */ /* 0x000ee20000000a00 */
[----:B0-----:R-:W-:-:S05]  /*00d0*/  IMAD.WIDE R4, R0, 0x18, R4 ;  /* 0x0000001800047825 */ /* 0x001fca00078e0204 */
[----:B-1----:R-:W4:Y:S04]  /*00e0*/  LDG.E.64 R6, desc[UR4][R4.64] ;  /* 0x0000000404067981 */ /* 0x002f28000c1e1b00 */
[----:B------:R-:W5:Y:S01]  /*00f0*/  LDG.E.64 R8, desc[UR4][R4.64+0x8] ;  /* 0x0000080404087981 */ /* 0x000f62000c1e1b00 */
[----:B--2---:R-:W-:-:S03]  /*0100*/  IMAD.WIDE R2, R0, 0x18, R2 ;  /* 0x0000001800027825 */ /* 0x004fc600078e0202 */
[----:B------:R3:W2:Y:S04]  /*0110*/  LDG.E.64 R10, desc[UR4][R4.64+0x10] ;  /* 0x00001004040a7981 */ /* 0x0006a8000c1e1b00 */
[----:B------:R-:W2:Y:S04]  /*0120*/  LDG.E.64 R12, desc[UR4][R2.64] ;  /* 0x00000004020c7981 */ /* 0x000ea8000c1e1b00 */
[----:B------:R-:W2:Y:S04]  /*0130*/  LDG.E.64 R14, desc[UR4][R2.64+0x8] ;  /* 0x00000804020e7981 */ /* 0x000ea8000c1e1b00 */
[----:B------:R-:W2:Y:S01]  /*0140*/  LDG.E.64 R16, desc[UR4][R2.64+0x10] ;  /* 0x0000100402107981 */ /* 0x000ea2000c1e1b00 */
[----:B------:R-:W-:Y:S01]  /*0150*/  UMOV UR6, 0x9999999a ;  /* 0x9999999a00067882 */ /* 0x000fe20000000000 */
[----:B------:R-:W-:Y:S01]  /*0160*/  UMOV UR7, 0x3fb99999 ;  /* 0x3fb9999900077882 */ /* 0x000fe20000000000 */
[----:B---3--:R-:W-:Y:S01]  /*0170*/  IMAD.WIDE R4, R0, 0x18, R18 ;  /* 0x0000001800047825 */ /* 0x008fe200078e0212 */
[----:B----4-:R-:W-:-:S02]  /*0180*/  DMUL R6, R6, 0.5 ;  /* 0x3fe0000006067828 */ /* 0x010fc40000000000 */
[----:B-----5:R-:W-:Y:S02]  /*0190*/  DMUL R8, R8, 0.5 ;  /* 0x3fe0000008087828 */ /* 0x020fe40000000000 */
[----:B--2---:R-:W-:-:S04]  /*01a0*/  DMUL R10, R10, 0.5 ;  /* 0x3fe000000a0a7828 */ /* 0x004fc80000000000 */
[----:B------:R-:W-:Y:S02]  /*01b0*/  DFMA R6, R6, UR6, R12 ;  /* 0x0000000606067c2b */ /* 0x000fe4000800000c */
[----:B------:R-:W-:-:S05]  /*01c0*/  DFMA R8, R8, UR6, R14 ;  /* 0x0000000608087c2b */ /* 0x000fca000800000e */
[----:B------:R0:W-:Y:S01]  /*01d0*/  STG.E.64 desc[UR4][R4.64], R6 ;  /* 0x0000000604007986 */ /* 0x0001e2000c101b04 */
[----:B------:R-:W-:-:S03]  /*01e0*/  DFMA R10, R10, UR6, R16 ;  /* 0x000000060a0a7c2b */ /* 0x000fc60008000010 */
[----:B------:R0:W-:Y:S04]  /*01f0*/  STG.E.64 desc[UR4][R4.64+0x8], R8 ;  /* 0x0000080804007986 */ /* 0x0001e8000c101b04 */
[----:B------:R0:W-:Y:S04]  /*0200*/  STG.E.64 desc[UR4][R4.64+0x10], R10 ;  /* 0x0000100a04007986 */ /* 0x0001e8000c101b04 */
.L_x_35:
[----:B------:R-:W-:Y:S05]  /*0210*/  BSYNC.RECONVERGENT B0 ;  /* 0x0000000000007941 */ /* 0x000fea0003800200 */
.L_x_34:
[----:B------:R-:W-:Y:S06]  /*0220*/  BAR.SYNC.DEFER_BLOCKING 0x0 ;  /* 0x0000000000007b1d */ /* 0x000fec0000010000 */
[----:B------:R-:W-:Y:S05]  /*0230*/  EXIT ;  /* 0x000000000000794d */ /* 0x000fea0003800000 */
.L_x_36:
        /* <DEDUP_REMOVED lines=12> */
.L_x_94:


//--------------------- .text._Z12fun_k1_speedPKdPK5pointPS1_i --------------------------
	.section	.text._Z12fun_k1_speedPKdPK5pointPS1_i,"ax",@progbits
	.align	128
        .global         _Z12fun_k1_speedPKdPK5pointPS1_i
        .type           _Z12fun_k1_speedPKdPK5pointPS1_i,@function
        .size           _Z12fun_k1_speedPKdPK5pointPS1_i,(.L_x_92 - _Z12fun_k1_speedPKdPK5pointPS1_i)
        .other          _Z12fun_k1_speedPKdPK5pointPS1_i,@"STO_CUDA_ENTRY STV_DEFAULT"
_Z12fun_k1_speedPKdPK5pointPS1_i:
.text._Z12fun_k1_speedPKdPK5pointPS1_i:
[----:B------:R-:W-:Y:S01]  /*0000*/  LDC R1, c[0x0][0x37c] ;  /* 0x0000df00ff017b82 */ /* 0x000fe20000000800 */
[----:B------:R-:W0:Y:S01]  /*0010*/  S2R R0, SR_TID.X ;  /* 0x0000000000007919 */ /* 0x000e220000002100 */
[----:B------:R-:W0:Y:S01]  /*0020*/  LDCU UR15, c[0x0][0x360] ;  /* 0x00006c00ff0f77ac */ /* 0x000e220008000800 */
[----:B------:R-:W-:Y:S01]  /*0030*/  BSSY.RECONVERGENT B0, `(.L_x_37) ;  /* 0x000000c000007945 */ /* 0x000fe20003800200 */
[----:B------:R-:W0:Y:S01]  /*0040*/  S2R R3, SR_CTAID.X ;  /* 0x0000000000037919 */ /* 0x000e220000002500 */
[----:B------:R-:W1:Y:S01]  /*0050*/  LDCU UR5, c[0x0][0x398] ;  /* 0x00007300ff0577ac */ /* 0x000e620008000800 */
[----:B------:R-:W2:Y:S01]  /*0060*/  LDCU.64 UR12, c[0x0][0x358] ;  /* 0x00006b00ff0c77ac */ /* 0x000ea20008000a00 */
[----:B0-----:R-:W-:-:S05]  /*0070*/  IMAD R2, R3, UR15, R0 ;  /* 0x0000000f03027c24 */ /* 0x001fca000f8e0200 */
[----:B-1----:R-:W-:-:S13]  /*0080*/  ISETP.GE.AND P0, PT, R2, UR5, PT ;  /* 0x0000000502007c0c */ /* 0x002fda000bf06270 */
[----:B--2---:R-:W-:Y:S05]  /*0090*/  @P0 BRA `(.L_x_38) ;  /* 0x0000000000140947 */ /* 0x004fea0003800000 */
[----:B------:R-:W0:Y:S02]  /*00a0*/  LDC.64 R4, c[0x0][0x388] ;  /* 0x0000e200ff047b82 */ /* 0x000e240000000a00 */
[----:B0-----:R-:W-:-:S05]  /*00b0*/  IMAD.WIDE R4, R2, 0x18, R4 ;  /* 0x0000001802047825 */ /* 0x001fca00078e0204 */
[----:B------:R0:W5:Y:S04]  /*00c0*/  LDG.E.64 R20, desc[UR12][R4.64] ;  /* 0x0000000c04147981 */ /* 0x000168000c1e1b00 */
[----:B------:R0:W5:Y:S04]  /*00d0*/  LDG.E.64 R18, desc[UR12][R4.64+0x8] ;  /* 0x0000080c04127981 */ /* 0x000168000c1e1b00 */
[----:B------:R0:W5:Y:S02]  /*00e0*/  LDG.E.64 R16, desc[UR12][R4.64+0x10] ;  /* 0x0000100c04107981 */ /* 0x000164000c1e1b00 */
.L_x_38:
[----:B------:R-:W-:Y:S05]  /*00f0*/  BSYNC.RECONVERGENT B0 ;  /* 0x0000000000007941 */ /* 0x000fea0003800200 */
.L_x_37:
[----:B------:R-:W-:Y:S01]  /*0100*/  UISETP.GE.AND UP0, UPT, UR5, 0x1, UPT ;  /* 0x000000010500788c */ /* 0x000fe2000bf06270 */
[----:B------:R-:W-:Y:S02]  /*0110*/  CS2R R6, SRZ ;  /* 0x0000000000067805 */ /* 0x000fe4000001ff00 */
[----:B------:R-:W-:Y:S02]  /*0120*/  CS2R R8, SRZ ;  /* 0x0000000000087805 */ /* 0x000fe4000001ff00 */
[----:B------:R-:W-:-:S04]  /*0130*/  CS2R R10, SRZ ;  /* 0x00000000000a7805 */ /* 0x000fc8000001ff00 */
[----:B------:R-:W-:Y:S05]  /*0140*/  BRA.U !UP0, `(.L_x_39) ;  /* 0x00000025083c7547 */ /* 0x000fea000b800000 */
[----:B0-----:R-:W0:Y:S01]  /*0150*/  S2R R5, SR_CgaCtaId ;  /* 0x0000000000057919 */ /* 0x001e220000008800 */
[----:B------:R-:W-:Y:S02]  /*0160*/  MOV R3, 0x400 ;  /* 0x0000040000037802 */ /* 0x000fe40000000f00 */
[----:B------:R-:W-:Y:S02]  /*0170*/  CS2R R10, SRZ ;  /* 0x00000000000a7805 */ /* 0x000fe4000001ff00 */
[----:B------:R-:W-:Y:S02]  /*0180*/  CS2R R8, SRZ ;  /* 0x0000000000087805 */ /* 0x000fe4000001ff00 */
[----:B------:R-:W-:Y:S01]  /*0190*/  CS2R R6, SRZ ;  /* 0x0000000000067805 */ /* 0x000fe2000001ff00 */
[----:B------:R-:W-:Y:S01]  /*01a0*/  ULOP3.LUT UR6, UR15, 0x7fc, URZ, 0xc0, !UPT ;  /* 0x000007fc0f067892 */ /* 0x000fe2000f8ec0ff */
[----:B------:R-:W-:Y:S01]  /*01b0*/  VIADD R4, R3, 0x400 ;  /* 0x0000040003047836 */ /* 0x000fe20000000000 */
[----:B------:R-:W-:Y:S01]  /*01c0*/  UMOV UR4, URZ ;  /* 0x000000ff00047c82 */ /* 0x000fe20008000000 */
[----:B0-----:R-:W-:-:S03]  /*01d0*/  LEA R3, R5, R3, 0x18 ;  /* 0x0000000305037211 */ /* 0x001fc600078ec0ff */
[----:B------:R-:W-:Y:S02]  /*01e0*/  LEA R5, R5, R4, 0x18 ;  /* 0x0000000405057211 */ /* 0x000fe400078ec0ff */
[----:B------:R-:W-:-:S03]  /*01f0*/  IMAD R3, R0, 0x8, R3 ;  /* 0x0000000800037824 */ /* 0x000fc600078e0203 */
[----:B------:R-:W-:-:S07]  /*0200*/  IMAD R4, R0, 0x18, R5 ;  /* 0x0000001800047824 */ /* 0x000fce00078e0205 */
.L_x_78:
[----:B0-----:R-:W0:Y:S01]  /*0210*/  LDC.64 R12, c[0x0][0x380] ;  /* 0x0000e000ff0c7b82 */ /* 0x001e220000000a00 */
[----:B------:R-:W-:-:S07]  /*0220*/  VIADD R5, R0, UR4 ;  /* 0x0000000400057c36 */ /* 0x000fce0008000000 */
[----:B------:R-:W1:Y:S01]  /*0230*/  LDC.64 R14, c[0x0][0x388] ;  /* 0x0000e200ff0e7b82 */ /* 0x000e620000000a00 */
[----:B0-----:R-:W-:-:S06]  /*0240*/  IMAD.WIDE R12, R5, 0x8, R12 ;  /* 0x00000008050c7825 */ /* 0x001fcc00078e020c */
[----:B------:R-:W2:Y:S01]  /*0250*/  LDG.E.64 R12, desc[UR12][R12.64] ;  /* 0x0000000c0c0c7981 */ /* 0x000ea2000c1e1b00 */
[----:B-1----:R-:W-:-:S05]  /*0260*/  IMAD.WIDE R14, R5, 0x18, R14 ;  /* 0x00000018050e7825 */ /* 0x002fca00078e020e */
[----:B------:R-:W3:Y:S04]  /*0270*/  LDG.E.64 R22, desc[UR12][R14.64] ;  /* 0x0000000c0e167981 */ /* 0x000ee8000c1e1b00 */
[----:B------:R-:W4:Y:S04]  /*0280*/  LDG.E.64 R24, desc[UR12][R14.64+0x8] ;  /* 0x0000080c0e187981 */ /* 0x000f28000c1e1b00 */
[----:B------:R-:W4:Y:S01]  /*0290*/  LDG.E.64 R26, desc[UR12][R14.64+0x10] ;  /* 0x0000100c0e1a7981 */ /* 0x000f22000c1e1b00 */
[----:B------:R-:W-:Y:S01]  /*02a0*/  UISETP.GE.U32.AND UP0, UPT, UR15, 0x4, UPT ;  /* 0x000000040f00788c */ /* 0x000fe2000bf06070 */
[----:B------:R-:W-:-:S02]  /*02b0*/  UMOV UR5, URZ ;  /* 0x000000ff00057c82 */ /* 0x000fc40008000000 */
[----:B--2---:R0:W-:Y:S04]  /*02c0*/  STS.64 [R3], R12 ;  /* 0x0000000c03007388 */ /* 0x0041e80000000a00 */
[----:B---3--:R0:W-:Y:S04]  /*02d0*/  STS.64 [R4], R22 ;  /* 0x0000001604007388 */ /* 0x0081e80000000a00 */
[----:B----4-:R0:W-:Y:S04]  /*02e0*/  STS.64 [R4+0x8], R24 ;  /* 0x0000081804007388 */ /* 0x0101e80000000a00 */
[----:B------:R0:W-:Y:S01]  /*02f0*/  STS.64 [R4+0x10], R26 ;  /* 0x0000101a04007388 */ /* 0x0001e20000000a00 */
[----:B------:R-:W-:Y:S06]  /*0300*/  BAR.SYNC.DEFER_BLOCKING 0x0 ;  /* 0x0000000000007b1d */ /* 0x000fec0000010000 */
[----:B------:R-:W-:Y:S05]  /*0310*/  BRA.U !UP0, `(.L_x_40) ;  /* 0x0000001108d47547 */ /* 0x000fea000b800000 */
[----:B------:R-:W1:Y:S01]  /*0320*/  LDCU UR16, c[0x0][0x398] ;  /* 0x00007300ff1077ac */ /* 0x000e620008000800 */
[----:B------:R-:W-:-:S05]  /*0330*/  UMOV UR5, URZ ;  /* 0x000000ff00057c82 */ /* 0x000fca0008000000 */
.L_x_61:
[----:B------:R-:W2:Y:S01]  /*0340*/  S2UR UR9, SR_CgaCtaId ;  /* 0x00000000000979c3 */ /* 0x000ea20000008800 */
[----:B------:R-:W-:Y:S02]  /*0350*/  UMOV UR7, 0x400 ;  /* 0x0000040000077882 */ /* 0x000fe40000000000 */
[----:B------:R-:W-:Y:S02]  /*0360*/  UIADD3 UR8, UPT, UPT, UR7, 0x400, URZ ;  /* 0x0000040007087890 */ /* 0x000fe4000fffe0ff */
[----:B--2---:R-:W-:Y:S02]  /*0370*/  ULEA UR11, UR9, UR7, 0x18 ;  /* 0x00000007090b7291 */ /* 0x004fe4000f8ec0ff */
[----:B------:R-:W-:Y:S02]  /*0380*/  UIADD3 UR7, UPT, UPT, UR5, UR4, URZ ;  /* 0x0000000405077290 */ /* 0x000fe4000fffe0ff */
[----:B------:R-:W-:Y:S02]  /*0390*/  ULEA UR8, UR9, UR8, 0x18 ;  /* 0x0000000809087291 */ /* 0x000fe4000f8ec0ff */
[----:B-1----:R-:W-:-:S02]  /*03a0*/  UISETP.GE.AND UP1, UPT, UR7, UR16, UPT ;  /* 0x000000100700728c */ /* 0x002fc4000bf26270 */
[----:B------:R-:W-:Y:S02]  /*03b0*/  ULEA UR11, UR5, UR11, 0x3 ;  /* 0x0000000b050b7291 */ /* 0x000fe4000f8e18ff */
[----:B------:R-:W-:Y:S02]  /*03c0*/  UIMAD UR10, UR5, 0x18, UR8 ;  /* 0x00000018050a78a4 */ /* 0x000fe4000f8e0208 */
[----:B------:R-:W-:-:S04]  /*03d0*/  UIADD3 UR5, UPT, UPT, UR5, 0x4, URZ ;  /* 0x0000000405057890 */ /* 0x000fc8000fffe0ff */
[----:B------:R-:W-:Y:S01]  /*03e0*/  UISETP.NE.AND UP0, UPT, UR5, UR6, UPT ;  /* 0x000000060500728c */ /* 0x000fe2000bf05270 */
[----:B------:R-:W-:Y:S10]  /*03f0*/  BRA.U UP1, `(.L_x_41) ;  /* 0x00000005011c7547 */ /* 0x000ff4000b800000 */
[----:B0-----:R-:W0:Y:S01]  /*0400*/  LDS.128 R12, [UR10] ;  /* 0x0000000aff0c7984 */ /* 0x001e220008000c00 */
[----:B------:R-:W-:Y:S01]  /*0410*/  UMOV UR8, 0x9ee75617 ;  /* 0x9ee7561700087882 */ /* 0x000fe20000000000 */
[----:B------:R-:W-:Y:S01]  /*0420*/  UMOV UR9, 0x3cd203af ;  /* 0x3cd203af00097882 */ /* 0x000fe20000000000 */
[----:B------:R-:W-:Y:S01]  /*0430*/  IMAD.MOV.U32 R32, RZ, RZ, 0x0 ;  /* 0x00000000ff207424 */ /* 0x000fe200078e00ff */
[----:B------:R-:W1:Y:S01]  /*0440*/  LDS.64 R24, [UR10+0x10] ;  /* 0x0000100aff187984 */ /* 0x000e620008000a00 */
[----:B------:R-:W-:Y:S01]  /*0450*/  UMOV UR14, UR9 ;  /* 0x00000009000e7c82 */ /* 0x000fe20008000000 */
[----:B------:R-:W-:Y:S01]  /*0460*/  MOV R33, 0x3fd80000 ;  /* 0x3fd8000000217802 */ /* 0x000fe20000000f00 */
[----:B------:R-:W-:Y:S01]  /*0470*/  BSSY.RECONVERGENT B0, `(.L_x_42) ;  /* 0x0000024000007945 */ /* 0x000fe20003800200 */
[----:B0----5:R-:W-:Y:S02]  /*0480*/  DADD R22, R18, -R14 ;  /* 0x0000000012167229 */ /* 0x021fe4000000080e */
[----:B------:R-:W-:Y:S01]  /*0490*/  DADD R26, R20, -R12 ;  /* 0x00000000141a7229 */ /* 0x000fe2000000080c */
[----:B------:R-:W-:Y:S01]  /*04a0*/  MOV R14, UR14 ;  /* 0x0000000e000e7c02 */ /* 0x000fe20008000f00 */
[----:B-1----:R-:W-:-:S04]  /*04b0*/  DADD R24, R16, -R24 ;  /* 0x0000000010187229 */ /* 0x002fc80000000818 */
[----:B------:R-:W-:-:S08]  /*04c0*/  DMUL R12, R22, R22 ;  /* 0x00000016160c7228 */ /* 0x000fd00000000000 */
        /* <DEDUP_REMOVED lines=22> */
[----:B------:R-:W-:Y:S01]  /*0630*/  MOV R28, R14 ;  /* 0x0000000e001c7202 */ /* 0x000fe20000000f00 */
[----:B------:R-:W-:Y:S01]  /*0640*/  IMAD.MOV.U32 R14, RZ, RZ, R34 ;  /* 0x000000ffff0e7224 */ /* 0x000fe200078e0022 */
[----:B------:R-:W-:Y:S01]  /*0650*/  MOV R34, 0x690 ;  /* 0x0000069000227802 */ /* 0x000fe20000000f00 */
[----:B------:R-:W-:Y:S02]  /*0660*/  IMAD.MOV.U32 R13, RZ, RZ, R35 ;  /* 0x000000ffff0d7224 */ /* 0x000fe400078e0023 */
[----:B------:R-:W-:-:S07]  /*0670*/  IMAD.MOV.U32 R5, RZ, RZ, R31 ;  /* 0x000000ffff057224 */ /* 0x000fce00078e001f */
[----:B------:R-:W-:Y:S05]  /*0680*/  CALL.REL.NOINC `($__internal_3_$__cuda_sm20_dsqrt_rn_f64_mediumpath_v1) ;  /* 0x0000002000b07944 */ /* 0x000fea0003c00000 */
[----:B------:R-:W-:Y:S01]  /*0690*/  MOV R36, R12 ;  /* 0x0000000c00247202 */ /* 0x000fe20000000f00 */
[----:B------:R-:W-:-:S07]  /*06a0*/  IMAD.MOV.U32 R37, RZ, RZ, R5 ;  /* 0x000000ffff257224 */ /* 0x000fce00078e0005 */
.L_x_43:
[----:B------:R-:W-:Y:S05]  /*06b0*/  BSYNC.RECONVERGENT B0 ;  /* 0x0000000000007941 */ /* 0x000fea0003800200 */
.L_x_42:
        /* <DEDUP_REMOVED lines=12> */
[----:B------:R-:W-:Y:S01]  /*0780*/  LOP3.LUT R14, R29, 0x7fffffff, RZ, 0xc0, !PT ;  /* 0x7fffffff1d0e7812 */ /* 0x000fe200078ec0ff */
[----:B------:R-:W-:Y:S01]  /*0790*/  IMAD.MOV.U32 R5, RZ, RZ, R29 ;  /* 0x000000ffff057224 */ /* 0x000fe200078e001d */
[----:B------:R-:W-:Y:S02]  /*07a0*/  MOV R12, 0x7d0 ;  /* 0x000007d0000c7802 */ /* 0x000fe40000000f00 */
[----:B------:R-:W-:-:S07]  /*07b0*/  IADD3 R14, PT, PT, R14, -0x100000, RZ ;  /* 0xfff000000e0e7810 */ /* 0x000fce0007ffe0ff */
[----:B------:R-:W-:Y:S05]  /*07c0*/  CALL.REL.NOINC `($__internal_2_$__cuda_sm20_dblrcp_rn_slowpath_v3) ;  /* 0x0000001c00bc7944 */ /* 0x000fea0003c00000 */
[----:B------:R-:W-:-:S07]  /*07d0*/  IMAD.MOV.U32 R15, RZ, RZ, R5 ;  /* 0x000000ffff0f7224 */ /* 0x000fce00078e0005 */
.L_x_45:
[----:B------:R-:W-:Y:S05]  /*07e0*/  BSYNC.RECONVERGENT B0 ;  /* 0x0000000000007941 */ /* 0x000fea0003800200 */
.L_x_44:
[----:B------:R-:W0:Y:S01]  /*07f0*/  LDS.64 R12, [UR11] ;  /* 0x0000000bff0c7984 */ /* 0x000e220008000a00 */
[----:B------:R-:W-:Y:S01]  /*0800*/  UMOV UR8, 0x616dd9f1 ;  /* 0x616dd9f100087882 */ /* 0x000fe20000000000 */
[----:B------:R-:W-:Y:S01]  /*0810*/  UMOV UR9, 0x3dd25598 ;  /* 0x3dd2559800097882 */ /* 0x000fe20000000000 */
[----:B0-----:R-:W-:-:S08]  /*0820*/  DMUL R12, R12, R14 ;  /* 0x0000000e0c0c7228 */ /* 0x001fd00000000000 */
[----:B------:R-:W-:-:S08]  /*0830*/  DMUL R12, R12, -UR8 ;  /* 0x800000080c0c7c28 */ /* 0x000fd00008000000 */
[-C--:B------:R-:W-:Y:S02]  /*0840*/  DFMA R6, R26, R12.reuse, R6 ;  /* 0x0000000c1a06722b */ /* 0x080fe40000000006 */
[-C--:B------:R-:W-:Y:S02]  /*0850*/  DFMA R8, R22, R12.reuse, R8 ;  /* 0x0000000c1608722b */ /* 0x080fe40000000008 */
[----:B------:R-:W-:-:S11]  /*0860*/  DFMA R10, R24, R12, R10 ;  /* 0x0000000c180a722b */ /* 0x000fd6000000000a */
.L_x_41:
[----:B------:R-:W-:-:S04]  /*0870*/  UIADD3 UR8, UPT, UPT, UR7, 0x1, URZ ;  /* 0x0000000107087890 */ /* 0x000fc8000fffe0ff */
[----:B------:R-:W-:-:S09]  /*0880*/  UISETP.GE.AND UP1, UPT, UR8, UR16, UPT ;  /* 0x000000100800728c */ /* 0x000fd2000bf26270 */
[----:B------:R-:W-:Y:S05]  /*0890*/  BRA.U UP1, `(.L_x_46) ;  /* 0x00000005011c7547 */ /* 0x000fea000b800000 */
[----:B0-----:R-:W0:Y:S01]  /*08a0*/  LDS.128 R12, [UR10+0x20] ;  /* 0x0000200aff0c7984 */ /* 0x001e220008000c00 */
[----:B------:R-:W-:Y:S01]  /*08b0*/  UMOV UR8, 0x9ee75617 ;  /* 0x9ee7561700087882 */ /* 0x000fe20000000000 */
[----:B------:R-:W-:Y:S01]  /*08c0*/  UMOV UR9, 0x3cd203af ;  /* 0x3cd203af00097882 */ /* 0x000fe20000000000 */
[----:B------:R-:W-:Y:S01]  /*08d0*/  IMAD.MOV.U32 R32, RZ, RZ, 0x0 ;  /* 0x00000000ff207424 */ /* 0x000fe200078e00ff */
[----:B------:R-:W1:Y:S01]  /*08e0*/  LDS.64 R24, [UR10+0x18] ;  /* 0x0000180aff187984 */ /* 0x000e620008000a00 */
[----:B------:R-:W-:Y:S01]  /*08f0*/  UMOV UR14, UR9 ;  /* 0x00000009000e7c82 */ /* 0x000fe20008000000 */
[----:B------:R-:W-:Y:S01]  /*0900*/  IMAD.MOV.U32 R33, RZ, RZ, 0x3fd80000 ;  /* 0x3fd80000ff217424 */ /* 0x000fe200078e00ff */
[----:B------:R-:W-:Y:S01]  /*0910*/  BSSY.RECONVERGENT B0, `(.L_x_47) ;  /* 0x0000024000007945 */ /* 0x000fe20003800200 */
[----:B0----5:R-:W-:Y:S02]  /*0920*/  DADD R22, R18, -R12 ;  /* 0x0000000012167229 */ /* 0x021fe4000000080c */
[----:B------:R-:W-:-:S02]  /*0930*/  DADD R26, R16, -R14 ;  /* 0x00000000101a7229 */ /* 0x000fc4000000080e */
[----:B-1----:R-:W-:Y:S01]  /*0940*/  DADD R24, R20, -R24 ;  /* 0x0000000014187229 */ /* 0x002fe20000000818 */
[----:B------:R-:W-:-:S03]  /*0950*/  IMAD.U32 R14, RZ, RZ, UR14 ;  /* 0x0000000eff0e7e24 */ /* 0x000fc6000f8e00ff */
        /* <DEDUP_REMOVED lines=17> */
[----:B------:R-:W-:Y:S01]  /*0a70*/  VIADD R31, R33, 0xfff00000 ;  /* 0xfff00000211f7836 */ /* 0x000fe20000000000 */
[----:B------:R-:W-:-:S05]  /*0a80*/  MOV R30, R32 ;  /* 0x00000020001e7202 */ /* 0x000fca0000000f00 */
[----:B------:R-:W-:-:S08]  /*0a90*/  DFMA R14, R34, -R34, R28 ;  /* 0x80000022220e722b */ /* 0x000fd0000000001c */
[----:B------:R-:W-:Y:S01]  /*0aa0*/  DFMA R36, R14, R30, R34 ;  /* 0x0000001e0e24722b */ /* 0x000fe20000000022 */
[----:B------:R-:W-:Y:S10]  /*0ab0*/  @!P0 BRA `(.L_x_48) ;  /* 0x0000000000248947 */ /* 0x000ff40003800000 */
[----:B------:R-:W-:Y:S01]  /*0ac0*/  IMAD.MOV.U32 R30, RZ, RZ, R28 ;  /* 0x000000ffff1e7224 */ /* 0x000fe200078e001c */
[----:B------:R-:W-:Y:S01]  /*0ad0*/  MOV R13, R35 ;  /* 0x00000023000d7202 */ /* 0x000fe20000000f00 */
[----:B------:R-:W-:Y:S02]  /*0ae0*/  IMAD.MOV.U32 R28, RZ, RZ, R14 ;  /* 0x000000ffff1c7224 */ /* 0x000fe400078e000e */
[----:B------:R-:W-:Y:S01]  /*0af0*/  IMAD.MOV.U32 R14, RZ, RZ, R34 ;  /* 0x000000ffff0e7224 */ /* 0x000fe200078e0022 */
[----:B------:R-:W-:Y:S01]  /*0b00*/  MOV R34, 0xb30 ;  /* 0x00000b3000227802 */ /* 0x000fe20000000f00 */
[----:B------:R-:W-:-:S07]  /*0b10*/  IMAD.MOV.U32 R5, RZ, RZ, R31 ;  /* 0x000000ffff057224 */ /* 0x000fce00078e001f */
[----:B------:R-:W-:Y:S05]  /*0b20*/  CALL.REL.NOINC `($__internal_3_$__cuda_sm20_dsqrt_rn_f64_mediumpath_v1) ;  /* 0x0000001c00887944 */ /* 0x000fea0003c00000 */
[----:B------:R-:W-:Y:S02]  /*0b30*/  IMAD.MOV.U32 R36, RZ, RZ, R12 ;  /* 0x000000ffff247224 */ /* 0x000fe400078e000c */
[----:B------:R-:W-:-:S07]  /*0b40*/  IMAD.MOV.U32 R37, RZ, RZ, R5 ;  /* 0x000000ffff257224 */ /* 0x000fce00078e0005 */
.L_x_48:
[----:B------:R-:W-:Y:S05]  /*0b50*/  BSYNC.RECONVERGENT B0 ;  /* 0x0000000000007941 */ /* 0x000fea0003800200 */
.L_x_47:
[-C--:B------:R-:W-:Y:S01]  /*0b60*/  DMUL R28, R36, R36.reuse ;  /* 0x00000024241c7228 */ /* 0x080fe20000000000 */
[----:B------:R-:W-:Y:S07]  /*0b70*/  BSSY.RECONVERGENT B0, `(.L_x_49) ;  /* 0x0000011000007945 */ /* 0x000fee0003800200 */
[----:B------:R-:W-:-:S06]  /*0b80*/  DMUL R28, R28, R36 ;  /* 0x000000241c1c7228 */ /* 0x000fcc0000000000 */
[----:B------:R-:W0:Y:S04]  /*0b90*/  MUFU.RCP64H R13, R29 ;  /* 0x0000001d000d7308 */ /* 0x000e280000001800 */
[----:B------:R-:W-:-:S04]  /*0ba0*/  IADD3 R12, PT, PT, R29, 0x300402, RZ ;  /* 0x003004021d0c7810 */ /* 0x000fc80007ffe0ff */
[----:B------:R-:W-:Y:S02]  /*0bb0*/  FSETP.GEU.AND P0, PT, |R12|, 5.8789094863358348022e-39, PT ;  /* 0x004004020c00780b */ /* 0x000fe40003f0e200 */
        /* <DEDUP_REMOVED lines=8> */
[----:B------:R-:W-:-:S03]  /*0c40*/  MOV R12, 0xc70 ;  /* 0x00000c70000c7802 */ /* 0x000fc60000000f00 */
[----:B------:R-:W-:-:S07]  /*0c50*/  VIADD R14, R14, 0xfff00000 ;  /* 0xfff000000e0e7836 */ /* 0x000fce0000000000 */
[----:B------:R-:W-:Y:S05]  /*0c60*/  CALL.REL.NOINC `($__internal_2_$__cuda_sm20_dblrcp_rn_slowpath_v3) ;  /* 0x0000001800947944 */ /* 0x000fea0003c00000 */
[----:B------:R-:W-:-:S07]  /*0c70*/  IMAD.MOV.U32 R15, RZ, RZ, R5 ;  /* 0x000000ffff0f7224 */ /* 0x000fce00078e0005 */
.L_x_50:
[----:B------:R-:W-:Y:S05]  /*0c80*/  BSYNC.RECONVERGENT B0 ;  /* 0x0000000000007941 */ /* 0x000fea0003800200 */
.L_x_49:
[----:B------:R-:W0:Y:S01]  /*0c90*/  LDS.64 R12, [UR11+0x8] ;  /* 0x0000080bff0c7984 */ /* 0x000e220008000a00 */
[----:B------:R-:W-:Y:S01]  /*0ca0*/  UMOV UR8, 0x616dd9f1 ;  /* 0x616dd9f100087882 */ /* 0x000fe20000000000 */
[----:B------:R-:W-:Y:S01]  /*0cb0*/  UMOV UR9, 0x3dd25598 ;  /* 0x3dd2559800097882 */ /* 0x000fe20000000000 */
[----:B0-----:R-:W-:-:S08]  /*0cc0*/  DMUL R12, R12, R14 ;  /* 0x0000000e0c0c7228 */ /* 0x001fd00000000000 */
[----:B------:R-:W-:-:S08]  /*0cd0*/  DMUL R12, R12, -UR8 ;  /* 0x800000080c0c7c28 */ /* 0x000fd00008000000 */
[-C--:B------:R-:W-:Y:S02]  /*0ce0*/  DFMA R6, R24, R12.reuse, R6 ;  /* 0x0000000c1806722b */ /* 0x080fe40000000006 */
[-C--:B------:R-:W-:Y:S02]  /*0cf0*/  DFMA R8, R22, R12.reuse, R8 ;  /* 0x0000000c1608722b */ /* 0x080fe40000000008 */
[----:B------:R-:W-:-:S11]  /*0d00*/  DFMA R10, R26, R12, R10 ;  /* 0x0000000c1a0a722b */ /* 0x000fd6000000000a */
.L_x_46:
        /* <DEDUP_REMOVED lines=46> */
.L_x_53:
[----:B------:R-:W-:Y:S05]  /*0ff0*/  BSYNC.RECONVERGENT B0 ;  /* 0x0000000000007941 */ /* 0x000fea0003800200 */
.L_x_52:
        /* <DEDUP_REMOVED lines=18> */
.L_x_55:
[----:B------:R-:W-:Y:S05]  /*1120*/  BSYNC.RECONVERGENT B0 ;  /* 0x0000000000007941 */ /* 0x000fea0003800200 */
.L_x_54:
        /* <DEDUP_REMOVED lines=8> */
.L_x_51:
        /* <DEDUP_REMOVED lines=46> */
.L_x_58:
[----:B------:R-:W-:Y:S05]  /*1490*/  BSYNC.RECONVERGENT B0 ;  /* 0x0000000000007941 */ /* 0x000fea0003800200 */
.L_x_57:
        /* <DEDUP_REMOVED lines=18> */
.L_x_60:
[----:B------:R-:W-:Y:S05]  /*15c0*/  BSYNC.RECONVERGENT B0 ;  /* 0x0000000000007941 */ /* 0x000fea0003800200 */
.L_x_59:
        /* <DEDUP_REMOVED lines=8> */
.L_x_56:
[----:B------:R-:W-:Y:S05]  /*1650*/  BRA.U UP0, `(.L_x_61) ;  /* 0xffffffed00387547 */ /* 0x000fea000b83ffff */
[----:B------:R-:W-:-:S05]  /*1660*/  UMOV UR5, UR6 ;  /* 0x0000000600057c82 */ /* 0x000fca0008000000 */
.L_x_40:
[----:B------:R-:W-:-:S09]  /*1670*/  ULOP3.LUT UP0, UR7, UR15, 0x3, URZ, 0xc0, !UPT ;  /* 0x000000030f077892 */ /* 0x000fd2000f80c0ff */
[----:B------:R-:W-:Y:S05]  /*1680*/  BRA.U !UP0, `(.L_x_62) ;  /* 0x0000000d08d87547 */ /* 0x000fea000b800000 */
[----:B------:R-:W-:-:S09]  /*1690*/  UISETP.NE.AND UP0, UPT, UR7, 0x1, UPT ;  /* 0x000000010700788c */ /* 0x000fd2000bf05270 */
[----:B------:R-:W-:Y:S05]  /*16a0*/  BRA.U !UP0, `(.L_x_63) ;  /* 0x0000000908787547 */ /* 0x000fea000b800000 */
[----:B------:R-:W1:Y:S01]  /*16b0*/  S2UR UR9, SR_CgaCtaId ;  /* 0x00000000000979c3 */ /* 0x000e620000008800 */
[----:B------:R-:W2:Y:S01]  /*16c0*/  LDCU UR14, c[0x0][0x398] ;  /* 0x00007300ff0e77ac */ /* 0x000ea20008000800 */
[----:B------:R-:W-:Y:S02]  /*16d0*/  UMOV UR7, 0x400 ;  /* 0x0000040000077882 */ /* 0x000fe40000000000 */
[----:B------:R-:W-:Y:S02]  /*16e0*/  UIADD3 UR8, UPT, UPT, UR7, 0x400, URZ ;  /* 0x0000040007087890 */ /* 0x000fe4000fffe0ff */
[----:B-1----:R-:W-:Y:S02]  /*16f0*/  ULEA UR11, UR9, UR7, 0x18 ;  /* 0x00000007090b7291 */ /* 0x002fe4000f8ec0ff */
[----:B------:R-:W-:Y:S02]  /*1700*/  UIADD3 UR7, UPT, UPT, UR5, UR4, URZ ;  /* 0x0000000405077290 */ /* 0x000fe4000fffe0ff */
[----:B------:R-:W-:-:S02]  /*1710*/  ULEA UR8, UR9, UR8, 0x18 ;  /* 0x0000000809087291 */ /* 0x000fc4000f8ec0ff */
[----:B--2---:R-:W-:Y:S02]  /*1720*/  UISETP.GE.AND UP0, UPT, UR7, UR14, UPT ;  /* 0x0000000e0700728c */ /* 0x004fe4000bf06270 */
[----:B------:R-:W-:Y:S02]  /*1730*/  ULEA UR11, UR5, UR11, 0x3 ;  /* 0x0000000b050b7291 */ /* 0x000fe4000f8e18ff */
[----:B------:R-:W-:-:S05]  /*1740*/  UIMAD UR10, UR5, 0x18, UR8 ;  /* 0x00000018050a78a4 */ /* 0x000fca000f8e0208 */
[----:B------:R-:W-:Y:S07]  /*1750*/  BRA.U UP0, `(.L_x_64) ;  /* 0x00000005001c7547 */ /* 0x000fee000b800000 */
        /* <DEDUP_REMOVED lines=43> */
.L_x_66:
[----:B------:R-:W-:Y:S05]  /*1a10*/  BSYNC.RECONVERGENT B0 ;  /* 0x0000000000007941 */ /* 0x000fea0003800200 */
.L_x_65:
        /* <DEDUP_REMOVED lines=18> */
.L_x_68:
[----:B------:R-:W-:Y:S05]  /*1b40*/  BSYNC.RECONVERGENT B0 ;  /* 0x0000000000007941 */ /* 0x000fea0003800200 */
.L_x_67:
        /* <DEDUP_REMOVED lines=8> */
.L_x_64:
[----:B------:R-:W1:Y:S01]  /*1bd0*/  LDCU UR8, c[0x0][0x398] ;  /* 0x00007300ff0877ac */ /* 0x000e620008000800 */
[----:B------:R-:W-:-:S04]  /*1be0*/  UIADD3 UR7, UPT, UPT, UR7, 0x1, URZ ;  /* 0x0000000107077890 */ /* 0x000fc8000fffe0ff */
[----:B-1----:R-:W-:-:S09]  /*1bf0*/  UISETP.GE.AND UP0, UPT, UR7, UR8, UPT ;  /* 0x000000080700728c */ /* 0x002fd2000bf06270 */
        /* <DEDUP_REMOVED lines=44> */
.L_x_71:
[----:B------:R-:W-:Y:S05]  /*1ec0*/  BSYNC.RECONVERGENT B0 ;  /* 0x0000000000007941 */ /* 0x000fea0003800200 */
.L_x_70:
        /* <DEDUP_REMOVED lines=18> */
.L_x_73:
[----:B------:R-:W-:Y:S05]  /*1ff0*/  BSYNC.RECONVERGENT B0 ;  /* 0x0000000000007941 */ /* 0x000fea0003800200 */
.L_x_72:
        /* <DEDUP_REMOVED lines=8> */
.L_x_69:
[----:B------:R-:W-:-:S12]  /*2080*/  UIADD3 UR5, UPT, UPT, UR5, 0x2, URZ ;  /* 0x0000000205057890 */ /* 0x000fd8000fffe0ff */
.L_x_63:
[----:B------:R-:W1:Y:S01]  /*2090*/  LDCU UR9, c[0x0][0x398] ;  /* 0x00007300ff0977ac */ /* 0x000e620008000800 */
[----:B------:R-:W-:Y:S02]  /*20a0*/  UIADD3 UR8, UPT, UPT, UR5, UR4, URZ ;  /* 0x0000000405087290 */ /* 0x000fe4000fffe0ff */
[----:B------:R-:W-:Y:S02]  /*20b0*/  ULOP3.LUT UR7, UR15, 0x1, URZ, 0xc0, !UPT ;  /* 0x000000010f077892 */ /* 0x000fe4000f8ec0ff */
[----:B-1----:R-:W-:-:S04]  /*20c0*/  UISETP.GE.AND UP0, UPT, UR8, UR9, UPT ;  /* 0x000000090800728c */ /* 0x002fc8000bf06270 */
[----:B------:R-:W-:-:S09]  /*20d0*/  UISETP.NE.U32.OR UP0, UPT, UR7, 0x1, UP0 ;  /* 0x000000010700788c */ /* 0x000fd20008705470 */
[----:B------:R-:W-:Y:S05]  /*20e0*/  BRA.U UP0, `(.L_x_62) ;  /* 0x0000000500407547 */ /* 0x000fea000b800000 */
[----:B------:R-:W1:Y:S01]  /*20f0*/  S2UR UR8, SR_CgaCtaId ;  /* 0x00000000000879c3 */ /* 0x000e620000008800 */
[----:B------:R-:W-:Y:S01]  /*2100*/  UMOV UR7, 0x400 ;  /* 0x0000040000077882 */ /* 0x000fe20000000000 */
[----:B------:R-:W-:Y:S01]  /*2110*/  UMOV UR9, 0x3cd203af ;  /* 0x3cd203af00097882 */ /* 0x000fe20000000000 */
[----:B------:R-:W-:Y:S01]  /*2120*/  UIADD3 UR7, UPT, UPT, UR7, 0x400, URZ ;  /* 0x0000040007077890 */ /* 0x000fe2000fffe0ff */
[----:B------:R-:W-:Y:S01]  /*2130*/  MOV R32, 0x0 ;  /* 0x0000000000207802 */ /* 0x000fe20000000f00 */
[----:B------:R-:W-:Y:S01]  /*2140*/  IMAD.MOV.U32 R33, RZ, RZ, 0x3fd80000 ;  /* 0x3fd80000ff217424 */ /* 0x000fe200078e00ff */
[----:B------:R-:W-:Y:S01]  /*2150*/  BSSY.RECONVERGENT B0, `(.L_x_74) ;  /* 0x000002a000007945 */ /* 0x000fe20003800200 */
[----:B-1----:R-:W-:-:S03]  /*2160*/  ULEA UR7, UR8, UR7, 0x18 ;  /* 0x0000000708077291 */ /* 0x002fc6000f8ec0ff */
[----:B------:R-:W-:Y:S01]  /*2170*/  UMOV UR8, 0x9ee75617 ;  /* 0x9ee7561700087882 */ /* 0x000fe20000000000 */
[----:B------:R-:W-:-:S09]  /*2180*/  UIMAD UR7, UR5, 0x18, UR7 ;  /* 0x00000018050778a4 */ /* 0x000fd2000f8e0207 */
[----:B0-----:R-:W0:Y:S04]  /*2190*/  LDS.128 R12, [UR7] ;  /* 0x00000007ff0c7984 */ /* 0x001e280008000c00 */
[----:B------:R-:W1:Y:S01]  /*21a0*/  LDS.64 R26, [UR7+0x10] ;  /* 0x00001007ff1a7984 */ /* 0x000e620008000a00 */
[----:B------:R-:W-:Y:S01]  /*21b0*/  UMOV UR7, UR9 ;  /* 0x0000000900077c82 */ /* 0x000fe20008000000 */
        /* <DEDUP_REMOVED lines=26> */
[----:B------:R-:W-:Y:S02]  /*2360*/  IMAD.MOV.U32 R30, RZ, RZ, R28 ;  /* 0x000000ffff1e7224 */ /* 0x000fe400078e001c */
[----:B------:R-:W-:Y:S01]  /*2370*/  IMAD.MOV.U32 R28, RZ, RZ, R14 ;  /* 0x000000ffff1c7224 */ /* 0x000fe200078e000e */
[----:B------:R-:W-:Y:S01]  /*2380*/  MOV R14, R34 ;  /* 0x00000022000e7202 */ /* 0x000fe20000000f00 */
[----:B------:R-:W-:Y:S01]  /*2390*/  IMAD.MOV.U32 R13, RZ, RZ, R35 ;  /* 0x000000ffff0d7224 */ /* 0x000fe200078e0023 */
[----:B------:R-:W-:Y:S01]  /*23a0*/  MOV R34, 0x23d0 ;  /* 0x000023d000227802 */ /* 0x000fe20000000f00 */
[----:B------:R-:W-:-:S07]  /*23b0*/  IMAD.MOV.U32 R5, RZ, RZ, R31 ;  /* 0x000000ffff057224 */ /* 0x000fce00078e001f */
[----:B------:R-:W-:Y:S05]  /*23c0*/  CALL.REL.NOINC `($__internal_3_$__cuda_sm20_dsqrt_rn_f64_mediumpath_v1) ;  /* 0x0000000400607944 */ /* 0x000fea0003c00000 */
[----:B------:R-:W-:Y:S01]  /*23d0*/  MOV R36, R12 ;  /* 0x0000000c00247202 */ /* 0x000fe20000000f00 */
[----:B------:R-:W-:-:S07]  /*23e0*/  IMAD.MOV.U32 R37, RZ, RZ, R5 ;  /* 0x000000ffff257224 */ /* 0x000fce00078e0005 */
.L_x_75:
[----:B------:R-:W-:Y:S05]  /*23f0*/  BSYNC.RECONVERGENT B0 ;  /* 0x0000000000007941 */ /* 0x000fea0003800200 */
.L_x_74:
        /* <DEDUP_REMOVED lines=13> */
[----:B------:R-:W-:Y:S02]  /*24d0*/  MOV R5, R29 ;  /* 0x0000001d00057202 */ /* 0x000fe40000000f00 */
[----:B------:R-:W-:Y:S01]  /*24e0*/  MOV R12, 0x2510 ;  /* 0x00002510000c7802 */ /* 0x000fe20000000f00 */
[----:B------:R-:W-:-:S07]  /*24f0*/  VIADD R14, R14, 0xfff00000 ;  /* 0xfff000000e0e7836 */ /* 0x000fce0000000000 */
[----:B------:R-:W-:Y:S05]  /*2500*/  CALL.REL.NOINC `($__internal_2_$__cuda_sm20_dblrcp_rn_slowpath_v3) ;  /* 0x00000000006c7944 */ /* 0x000fea0003c00000 */
[----:B------:R-:W-:-:S07]  /*2510*/  IMAD.MOV.U32 R15, RZ, RZ, R5 ;  /* 0x000000ffff0f7224 */ /* 0x000fce00078e0005 */
.L_x_77:
[----:B------:R-:W-:Y:S05]  /*2520*/  BSYNC.RECONVERGENT B0 ;  /* 0x0000000000007941 */ /* 0x000fea0003800200 */
.L_x_76:
[----:B------:R-:W0:Y:S01]  /*2530*/  S2UR UR8, SR_CgaCtaId ;  /* 0x00000000000879c3 */ /* 0x000e220000008800 */
[----:B------:R-:W-:Y:S01]  /*2540*/  UMOV UR7, 0x400 ;  /* 0x0000040000077882 */ /* 0x000fe20000000000 */
[----:B------:R-:W-:Y:S01]  /*2550*/  UMOV UR9, 0x3dd25598 ;  /* 0x3dd2559800097882 */ /* 0x000fe20000000000 */
[----:B0-----:R-:W-:-:S03]  /*2560*/  ULEA UR7, UR8, UR7, 0x18 ;  /* 0x0000000708077291 */ /* 0x001fc6000f8ec0ff */
[----:B------:R-:W-:Y:S01]  /*2570*/  UMOV UR8, 0x616dd9f1 ;  /* 0x616dd9f100087882 */ /* 0x000fe20000000000 */
[----:B------:R-:W-:-:S09]  /*2580*/  ULEA UR5, UR5, UR7, 0x3 ;  /* 0x0000000705057291 */ /* 0x000fd2000f8e18ff */
[----:B------:R-:W0:Y:S02]  /*2590*/  LDS.64 R12, [UR5] ;  /* 0x00000005ff0c7984 */ /* 0x000e240008000a00 */
[----:B0-----:R-:W-:-:S08]  /*25a0*/  DMUL R12, R12, R14 ;  /* 0x0000000e0c0c7228 */ /* 0x001fd00000000000 */
[----:B------:R-:W-:-:S08]  /*25b0*/  DMUL R12, R12, -UR8 ;  /* 0x800000080c0c7c28 */ /* 0x000fd00008000000 */
[-C--:B------:R-:W-:Y:S02]  /*25c0*/  DFMA R6, R24, R12.reuse, R6 ;  /* 0x0000000c1806722b */ /* 0x080fe40000000006 */
[-C--:B------:R-:W-:Y:S02]  /*25d0*/  DFMA R8, R22, R12.reuse, R8 ;  /* 0x0000000c1608722b */ /* 0x080fe40000000008 */
[----:B------:R-:W-:-:S11]  /*25e0*/  DFMA R10, R26, R12, R10 ;  /* 0x0000000c1a0a722b */ /* 0x000fd6000000000a */
.L_x_62:
[----:B------:R-:W1:Y:S01]  /*25f0*/  LDCU UR5, c[0x0][0x398] ;  /* 0x00007300ff0577ac */ /* 0x000e620008000800 */
[----:B------:R-:W-:-:S04]  /*2600*/  UIADD3 UR4, UPT, UPT, UR15, UR4, URZ ;  /* 0x000000040f047290 */ /* 0x000fc8000fffe0ff */
[----:B-1----:R-:W-:Y:S01]  /*2610*/  UISETP.GE.AND UP0, UPT, UR4, UR5, UPT ;  /* 0x000000050400728c */ /* 0x002fe2000bf06270 */
[----:B------:R-:W-:Y:S08]  /*2620*/  BAR.SYNC.DEFER_BLOCKING 0x0 ;  /* 0x0000000000007b1d */ /* 0x000ff00000010000 */
[----:B------:R-:W-:Y:S05]  /*2630*/  BRA.U !UP0, `(.L_x_78) ;  /* 0xffffffd908f47547 */ /* 0x000fea000b83ffff */
.L_x_39:
[----:B------:R-:W-:-:S13]  /*2640*/  ISETP.GE.AND P0, PT, R2, UR5, PT ;  /* 0x0000000502007c0c */ /* 0x000fda000bf06270 */
[----:B------:R-:W-:Y:S05]  /*2650*/  @P0 EXIT ;  /* 0x000000000000094d */ /* 0x000fea0003800000 */
[----:B0-----:R-:W0:Y:S02]  /*2660*/  LDC.64 R4, c[0x0][0x390] ;  /* 0x0000e400ff047b82 */ /* 0x001e240000000a00 */
[----:B0-----:R-:W-:-:S05]  /*2670*/  IMAD.WIDE R2, R2, 0x18, R4 ;  /* 0x0000001802027825 */ /* 0x001fca00078e0204 */
[----:B------:R-:W-:Y:S04]  /*2680*/  STG.E.64 desc[UR12][R2.64], R6 ;  /* 0x0000000602007986 */ /* 0x000fe8000c101b0c */
[----:B------:R-:W-:Y:S04]  /*2690*/  STG.E.64 desc[UR12][R2.64+0x8], R8 ;  /* 0x0000080802007986 */ /* 0x000fe8000c101b0c */
[----:B------:R-:W-:Y:S01]  /*26a0*/  STG.E.64 desc[UR12][R2.64+0x10], R10 ;  /* 0x0000100a02007986 */ /* 0x000fe2000c101b0c */
[----:B------:R-:W-:Y:S05]  /*26b0*/  EXIT ;  /* 0x000000000000794d */ /* 0x000fea0003800000 */
        .weak           $__internal_2_$__cuda_sm20_dblrcp_rn_slowpath_v3
        .type           $__internal_2_$__cuda_sm20_dblrcp_rn_slowpath_v3,@function
        .size           $__internal_2_$__cuda_sm20_dblrcp_rn_slowpath_v3,($__internal_3_$__cuda_sm20_dsqrt_rn_f64_mediumpath_v1 - $__internal_2_$__cuda_sm20_dblrcp_rn_slowpath_v3)
$__internal_2_$__cuda_sm20_dblrcp_rn_slowpath_v3:
[----:B------:R-:W-:Y:S01]  /*26c0*/  MOV R29, R5 ;  /* 0x00000005001d7202 */ /* 0x000fe20000000f00 */
[----:B------:R-:W-:Y:S05]  /*26d0*/  BSSY.RECONVERGENT B1, `(.L_x_79) ;  /* 0x0000023000017945 */ /* 0x000fea0003800200 */
[----:B------:R-:W-:-:S14]  /*26e0*/  DSETP.GTU.AND P0, PT, |R28|, +INF , PT ;  /* 0x7ff000001c00742a */ /* 0x000fdc0003f0c200 */
        /* <DEDUP_REMOVED lines=9> */
[----:B------:R-:W-:Y:S01]  /*2780*/  IADD3 R31, PT, PT, R29, -0x3fe00000, RZ ;  /* 0xc02000001d1f7810 */ /* 0x000fe20007ffe0ff */
[----:B------:R-:W-:-:S03]  /*2790*/  IMAD.MOV.U32 R30, RZ, RZ, R28 ;  /* 0x000000ffff1e7224 */ /* 0x000fc600078e001c */
[----:B------:R-:W0:Y:S03]  /*27a0*/  MUFU.RCP64H R15, R31 ;  /* 0x0000001f000f7308 */ /* 0x000e260000001800 */
        /* <DEDUP_REMOVED lines=10> */
.L_x_82:
        /* <DEDUP_REMOVED lines=9> */
.L_x_80:
[----:B------:R-:W-:Y:S01]  /*28e0*/  LOP3.LUT R31, R29, 0x80000, RZ, 0xfc, !PT ;  /* 0x000800001d1f7812 */ /* 0x000fe200078efcff */
[----:B------:R-:W-:-:S07]  /*28f0*/  IMAD.MOV.U32 R30, RZ, RZ, R28 ;  /* 0x000000ffff1e7224 */ /* 0x000fce00078e001c */
.L_x_81:
[----:B------:R-:W-:Y:S05]  /*2900*/  BSYNC.RECONVERGENT B1 ;  /* 0x0000000000017941 */ /* 0x000fea0003800200 */
.L_x_79:
[----:B------:R-:W-:Y:S01]  /*2910*/  IMAD.MOV.U32 R13, RZ, RZ, 0x0 ;  /* 0x00000000ff0d7424 */ /* 0x000fe200078e00ff */
[----:B------:R-:W-:Y:S01]  /*2920*/  MOV R14, R30 ;  /* 0x0000001e000e7202 */ /* 0x000fe20000000f00 */
[----:B------:R-:W-:Y:S02]  /*2930*/  IMAD.MOV.U32 R5, RZ, RZ, R31 ;  /* 0x000000ffff057224 */ /* 0x000fe400078e001f */
[----:B------:R-:W-:Y:S05]  /*2940*/  RET.REL.NODEC R12 `(_Z12fun_k1_speedPKdPK5pointPS1_i) ;  /* 0xffffffd40cac7950 */ /* 0x000fea0003c3ffff */
        .weak           $__internal_3_$__cuda_sm20_dsqrt_rn_f64_mediumpath_v1
        .type           $__internal_3_$__cuda_sm20_dsqrt_rn_f64_mediumpath_v1,@function
        .size           $__internal_3_$__cuda_sm20_dsqrt_rn_f64_mediumpath_v1,(.L_x_92 - $__internal_3_$__cuda_sm20_dsqrt_rn_f64_mediumpath_v1)
$__internal_3_$__cuda_sm20_dsqrt_rn_f64_mediumpath_v1:
[----:B------:R-:W-:Y:S01]  /*2950*/  ISETP.GE.U32.AND P0, PT, R12, -0x3400000, PT ;  /* 0xfcc000000c00780c */ /* 0x000fe20003f06070 */
[----:B------:R-:W-:Y:S01]  /*2960*/  BSSY.RECONVERGENT B1, `(.L_x_83) ;  /* 0x0000027000017945 */ /* 0x000fe20003800200 */
[----:B------:R-:W-:Y:S01]  /*2970*/  MOV R31, R29 ;  /* 0x0000001d001f7202 */ /* 0x000fe20000000f00 */
[----:B------:R-:W-:Y:S01]  /*2980*/  IMAD.MOV.U32 R29, RZ, RZ, R15 ;  /* 0x000000ffff1d7224 */ /* 0x000fe200078e000f */
[----:B------:R-:W-:Y:S01]  /*2990*/  MOV R15, R13 ;  /* 0x0000000d000f7202 */ /* 0x000fe20000000f00 */
[----:B------:R-:W-:-:S08]  /*29a0*/  IMAD.MOV.U32 R33, RZ, RZ, R5 ;  /* 0x000000ffff217224 */ /* 0x000fd000078e0005 */
        /* <DEDUP_REMOVED lines=9> */
.L_x_84:
[----:B------:R-:W-:-:S14]  /*2a40*/  DSETP.NE.AND P0, PT, R30, RZ, PT ;  /* 0x000000ff1e00722a */ /* 0x000fdc0003f05000 */
[----:B------:R-:W-:Y:S05]  /*2a50*/  @!P0 BRA `(.L_x_86) ;  /* 0x0000000000588947 */ /* 0x000fea0003800000 */
[----:B------:R-:W-:-:S13]  /*2a60*/  ISETP.GE.AND P0, PT, R31, RZ, PT ;  /* 0x000000ff1f00720c */ /* 0x000fda0003f06270 */
[----:B------:R-:W-:Y:S01]  /*2a70*/  @!P0 IMAD.MOV.U32 R12, RZ, RZ, 0x0 ;  /* 0x00000000ff0c8424 */ /* 0x000fe200078e00ff */
[----:B------:R-:W-:Y:S01]  /*2a80*/  @!P0 MOV R13, 0xfff80000 ;  /* 0xfff80000000d8802 */ /* 0x000fe20000000f00 */
        /* <DEDUP_REMOVED lines=19> */
.L_x_86:
[----:B------:R-:W-:-:S11]  /*2bc0*/  DADD R12, R30, R30 ;  /* 0x000000001e0c7229 */ /* 0x000fd6000000001e */
.L_x_85:
[----:B------:R-:W-:Y:S05]  /*2bd0*/  BSYNC.RECONVERGENT B1 ;  /* 0x0000000000017941 */ /* 0x000fea0003800200 */
.L_x_83:
[----:B------:R-:W-:Y:S01]  /*2be0*/  IMAD.MOV.U32 R35, RZ, RZ, 0x0 ;  /* 0x00000000ff237424 */ /* 0x000fe200078e00ff */
[----:B------:R-:W-:-:S03]  /*2bf0*/  MOV R5, R13 ;  /* 0x0000000d00057202 */ /* 0x000fc60000000f00 */
[----:B------:R-:W-:Y:S05]  /*2c00*/  RET.REL.NODEC R34 `(_Z12fun_k1_speedPKdPK5pointPS1_i) ;  /* 0xffffffd022fc7950 */ /* 0x000fea0003c3ffff */
.L_x_87:
        /* <DEDUP_REMOVED lines=15> */
.L_x_92:


//--------------------- .text._Z9calculateP5pointS0_PKS_S2_i --------------------------
	.section	.text._Z9calculateP5pointS0_PKS_S2_i,"ax",@progbits
	.align	128
        .global         _Z9calculateP5pointS0_PKS_S2_i
        .type           _Z9calculateP5pointS0_PKS_S2_i,@function
        .size           _Z9calculateP5pointS0_PKS_S2_i,(.L_x_96 - _Z9calculateP5pointS0_PKS_S2_i)
        .other          _Z9calculateP5pointS0_PKS_S2_i,@"STO_CUDA_ENTRY STV_DEFAULT"
_Z9calculateP5pointS0_PKS_S2_i:
.text._Z9calculateP5pointS0_PKS_S2_i:
[----:B------:R-:W-:Y:S01]  /*0000*/  LDC R1, c[0x0][0x37c] ;  /* 0x0000df00ff017b82 */ /* 0x000fe20000000800 */
[----:B------:R-:W0:Y:S07]  /*0010*/  S2R R3, SR_TID.X ;  /* 0x0000000000037919 */ /* 0x000e2e0000002100 */
[----:B------:R-:W0:Y:S01]  /*0020*/  S2UR UR4, SR_CTAID.X ;  /* 0x00000000000479c3 */ /* 0x000e220000002500 */
[----:B------:R-:W1:Y:S07]  /*0030*/  LDCU UR5, c[0x0][0x3a0] ;  /* 0x00007400ff0577ac */ /* 0x000e6e0008000800 */
[----:B------:R-:W0:Y:S02]  /*0040*/  LDC R0, c[0x0][0x360] ;  /* 0x0000d800ff007b82 */ /* 0x000e240000000800 */
[----:B0-----:R-:W-:-:S05]  /*0050*/  IMAD R0, R0, UR4, R3 ;  /* 0x0000000400007c24 */ /* 0x001fca000f8e0203 */
[----:B-1----:R-:W-:-:S13]  /*0060*/  ISETP.GE.AND P0, PT, R0, UR5, PT ;  /* 0x0000000500007c0c */ /* 0x002fda000bf06270 */
[----:B------:R-:W-:Y:S05]  /*0070*/  @P0 EXIT ;  /* 0x000000000000094d */ /* 0x000fea0003800000 */
[----:B------:R-:W0:Y:S01]  /*0080*/  LDC.64 R4, c[0x0][0x380] ;  /* 0x0000e000ff047b82 */ /* 0x000e220000000a00 */
[----:B------:R-:W1:Y:S07]  /*0090*/  LDCU.64 UR4, c[0x0][0x358] ;  /* 0x00006b00ff0477ac */ /* 0x000e6e0008000a00 */
[----:B------:R-:W2:Y:S08]  /*00a0*/  LDC.64 R6, c[0x0][0x390] ;  /* 0x0000e400ff067b82 */ /* 0x000eb00000000a00 */
[----:B------:R-:W3:Y:S01]  /*00b0*/  LDC.64 R18, c[0x0][0x388] ;  /* 0x0000e200ff127b82 */ /* 0x000ee20000000a00 */
[----:B0-----:R-:W-:-:S07]  /*00c0*/  IMAD.WIDE R4, R0, 0x18, R4 ;  /* 0x0000001800047825 */ /* 0x001fce00078e0204 */
[----:B------:R-:W0:Y:S01]  /*00d0*/  LDC.64 R20, c[0x0][0x398] ;  /* 0x0000e600ff147b82 */ /* 0x000e220000000a00 */
[----:B-1----:R-:W4:Y:S01]  /*00e0*/  LDG.E.64 R12, desc[UR4][R4.64] ;  /* 0x00000004040c7981 */ /* 0x002f22000c1e1b00 */
[----:B--2---:R-:W-:-:S03]  /*00f0*/  IMAD.WIDE R6, R0, 0x18, R6 ;  /* 0x0000001800067825 */ /* 0x004fc600078e0206 */
[----:B------:R-:W2:Y:S04]  /*0100*/  LDG.E.64 R14, desc[UR4][R4.64+0x8] ;  /* 0x00000804040e7981 */ /* 0x000ea8000c1e1b00 */
[----:B------:R-:W4:Y:S04]  /*0110*/  LDG.E.64 R2, desc[UR4][R6.64] ;  /* 0x0000000406027981 */ /* 0x000f28000c1e1b00 */
[----:B------:R-:W2:Y:S04]  /*0120*/  LDG.E.64 R8, desc[UR4][R6.64+0x8] ;  /* 0x0000080406087981 */ /* 0x000ea8000c1e1b00 */
[----:B------:R-:W5:Y:S04]  /*0130*/  LDG.E.64 R16, desc[UR4][R4.64+0x10] ;  /* 0x0000100404107981 */ /* 0x000f68000c1e1b00 */
[----:B------:R-:W5:Y:S01]  /*0140*/  LDG.E.64 R10, desc[UR4][R6.64+0x10] ;  /* 0x00001004060a7981 */ /* 0x000f62000c1e1b00 */
[----:B------:R-:W-:Y:S01]  /*0150*/  UMOV UR6, 0x9999999a ;  /* 0x9999999a00067882 */ /* 0x000fe20000000000 */
[----:B------:R-:W-:-:S02]  /*0160*/  UMOV UR7, 0x3fb99999 ;  /* 0x3fb9999900077882 */ /* 0x000fc40000000000 */
[----:B----4-:R-:W-:Y:S02]  /*0170*/  DFMA R12, R2, UR6, R12 ;  /* 0x00000006020c7c2b */ /* 0x010fe4000800000c */
[----:B--2---:R-:W-:Y:S01]  /*0180*/  DFMA R8, R8, UR6, R14 ;  /* 0x0000000608087c2b */ /* 0x004fe2000800000e */
[----:B---3--:R-:W-:-:S04]  /*0190*/  IMAD.WIDE R2, R0, 0x18, R18 ;  /* 0x0000001800027825 */ /* 0x008fc800078e0212 */
[----:B0-----:R-:W-:Y:S01]  /*01a0*/  IMAD.WIDE R14, R0, 0x18, R20 ;  /* 0x00000018000e7825 */ /* 0x001fe200078e0214 */
[----:B-----5:R-:W-:Y:S01]  /*01b0*/  DFMA R10, R10, UR6, R16 ;  /* 0x000000060a0a7c2b */ /* 0x020fe20008000010 */
[----:B------:R-:W-:Y:S04]  /*01c0*/  STG.E.64 desc[UR4][R4.64], R12 ;  /* 0x0000000c04007986 */ /* 0x000fe8000c101b04 */
[----:B------:R-:W-:Y:S04]  /*01d0*/  STG.E.64 desc[UR4][R4.64+0x8], R8 ;  /* 0x0000080804007986 */ /* 0x000fe8000c101b04 */
[----:B------:R-:W-:Y:S04]  /*01e0*/  STG.E.64 desc[UR4][R4.64+0x10], R10 ;  /* 0x0000100a04007986 */ /* 0x000fe8000c101b04 */
[----:B------:R-:W2:Y:S04]  /*01f0*/  LDG.E.64 R20, desc[UR4][R2.64] ;  /* 0x0000000402147981 */ /* 0x000ea8000c1e1b00 */
[----:B------:R-:W3:Y:S04]  /*0200*/  LDG.E.64 R22, desc[UR4][R2.64+0x8] ;  /* 0x0000080402167981 */ /* 0x000ee8000c1e1b00 */
[----:B------:R-:W4:Y:S04]  /*0210*/  LDG.E.64 R24, desc[UR4][R2.64+0x10] ;  /* 0x0000100402187981 */ /* 0x000f28000c1e1b00 */
[----:B------:R-:W2:Y:S04]  /*0220*/  LDG.E.64 R6, desc[UR4][R14.64] ;  /* 0x000000040e067981 */ /* 0x000ea8000c1e1b00 */
[----:B------:R-:W3:Y:S04]  /*0230*/  LDG.E.64 R16, desc[UR4][R14.64+0x8] ;  /* 0x000008040e107981 */ /* 0x000ee8000c1e1b00 */
[----:B------:R-:W4:Y:S01]  /*0240*/  LDG.E.64 R18, desc[UR4][R14.64+0x10] ;  /* 0x000010040e127981 */ /* 0x000f22000c1e1b00 */
[----:B--2---:R-:W-:-:S02]  /*0250*/  DFMA R6, R6, UR6, R20 ;  /* 0x0000000606067c2b */ /* 0x004fc40008000014 */
[----:B---3--:R-:W-:Y:S02]  /*0260*/  DFMA R16, R16, UR6, R22 ;  /* 0x0000000610107c2b */ /* 0x008fe40008000016 */
[----:B----4-:R-:W-:-:S03]  /*0270*/  DFMA R18, R18, UR6, R24 ;  /* 0x0000000612127c2b */ /* 0x010fc60008000018 */
[----:B------:R-:W-:Y:S04]  /*0280*/  STG.E.64 desc[UR4][R2.64], R6 ;  /* 0x0000000602007986 */ /* 0x000fe8000c101b04 */
[----:B------:R-:W-:Y:S04]  /*0290*/  STG.E.64 desc[UR4][R2.64+0x8], R16 ;  /* 0x0000081002007986 */ /* 0x000fe8000c101b04 */
[----:B------:R-:W-:Y:S01]  /*02a0*/  STG.E.64 desc[UR4][R2.64+0x10], R18 ;  /* 0x0000101202007986 */ /* 0x000fe2000c101b04 */
[----:B------:R-:W-:Y:S05]  /*02b0*/  EXIT ;  /* 0x000000000000794d */ /* 0x000fea0003800000 */
.L_x_88:
        /* <DEDUP_REMOVED lines=12> */
.L_x_96:


//--------------------- .nv.shared._Z12fun_k2_speedPKdPK5pointPS1_S3_i --------------------------
	.section	.nv.shared._Z12fun_k2_speedPKdPK5pointPS1_S3_i,"aw",@nobits
	.sectionflags	@""
	.align	8
.nv.shared._Z12fun_k2_speedPKdPK5pointPS1_S3_i:
	.zero		8192


//--------------------- .nv.shared.reserved.0     --------------------------
	.section	.nv.shared.reserved.0,"aw",@nobits
	.weak		__nv_reservedSMEM_offset_0_alias
	.size		__nv_reservedSMEM_offset_0_alias, 0, 64
	.other		__nv_reservedSMEM_offset_0_alias,@"STO_CUDA_RESERVED_SHARED STV_DEFAULT"
__nv_reservedSMEM_offset_0_alias:
	.zero		0
	.zero		64


//--------------------- .nv.shared._Z12fun_k1_speedPKdPK5pointPS1_i --------------------------
	.section	.nv.shared._Z12fun_k1_speedPKdPK5pointPS1_i,"aw",@nobits
	.sectionflags	@""
	.align	8
.nv.shared._Z12fun_k1_speedPKdPK5pointPS1_i:
	.zero		5120


//--------------------- .nv.constant0._Z12fun_k2_speedPKdPK5pointPS1_S3_i --------------------------
	.section	.nv.constant0._Z12fun_k2_speedPKdPK5pointPS1_S3_i,"a",@progbits
	.sectionflags	@""
	.align	4
.nv.constant0._Z12fun_k2_speedPKdPK5pointPS1_S3_i:
	.zero		932


//--------------------- .nv.constant0._Z11fun_k2_distPK5pointS1_PS_i --------------------------
	.section	.nv.constant0._Z11fun_k2_distPK5pointS1_PS_i,"a",@progbits
	.sectionflags	@""
	.align	4
.nv.constant0._Z11fun_k2_distPK5pointS1_PS_i:
	.zero		924


//--------------------- .nv.constant0._Z12fun_k1_speedPKdPK5pointPS1_i --------------------------
	.section	.nv.constant0._Z12fun_k1_speedPKdPK5pointPS1_i,"a",@progbits
	.sectionflags	@""
	.align	4
.nv.constant0._Z12fun_k1_speedPKdPK5pointPS1_i:
	.zero		924


//--------------------- .nv.constant0._Z9calculateP5pointS0_PKS_S2_i --------------------------
	.section	.nv.constant0._Z9calculateP5pointS0_PKS_S2_i,"a",@progbits
	.sectionflags	@""
	.align	4
.nv.constant0._Z9calculateP5pointS0_PKS_S2_i:
	.zero		932


//--------------------- SYMBOLS --------------------------

	.type		.nv.reservedSmem.offset0,@object
	.size		.nv.reservedSmem.offset0,0x4
	.type		.nv.reservedSmem.cap,@object
	.size		.nv.reservedSmem.cap,0x4
